//
// Generated by NVIDIA NVVM Compiler
//
// Compiler Build ID: CL-36424714
// Cuda compilation tools, release 13.0, V13.0.88
// Based on NVVM 20.0.0
//

.version 9.0
.target sm_100
.address_size 64

	// .globl	_Z12setup_kernelP17curandStateXORWOWiy
.global .align 4 .b8 precalc_xorwow_matrix[102400];
.global .align 4 .b8 precalc_xorwow_offset_matrix[102400];
.global .align 4 .b8 mrg32k3aM1[2304];
.global .align 4 .b8 mrg32k3aM2[2304];
.global .align 4 .b8 mrg32k3aM1SubSeq[2016];
.global .align 4 .b8 mrg32k3aM2SubSeq[2016];
.global .align 4 .b8 mrg32k3aM1Seq[2304];
.global .align 4 .b8 mrg32k3aM2Seq[2304];
.const .align 8 .b8 __cr_lgamma_table[72];

.visible .entry _Z12setup_kernelP17curandStateXORWOWiy(
	.param .u64 .ptr .align 1 _Z12setup_kernelP17curandStateXORWOWiy_param_0,
	.param .u32 _Z12setup_kernelP17curandStateXORWOWiy_param_1,
	.param .u64 _Z12setup_kernelP17curandStateXORWOWiy_param_2
)
{
	.reg .pred 	%p<24>;
	.reg .b32 	%r<413>;
	.reg .b64 	%rd<19>;

	ld.param.u64 	%rd8, [_Z12setup_kernelP17curandStateXORWOWiy_param_0];
	ld.param.u32 	%r182, [_Z12setup_kernelP17curandStateXORWOWiy_param_1];
	ld.param.u64 	%rd9, [_Z12setup_kernelP17curandStateXORWOWiy_param_2];
	cvta.to.global.u64 	%rd10, %rd8;
	mov.u32 	%r183, %tid.x;
	mov.u32 	%r184, %tid.y;
	mad.lo.s32 	%r185, %r182, %r184, %r183;
	cvt.s64.s32 	%rd18, %r185;
	mul.wide.s32 	%rd11, %r185, 48;
	add.s64 	%rd2, %rd10, %rd11;
	cvt.u32.u64 	%r186, %rd9;
	xor.b32  	%r187, %r186, -1429050551;
	mul.lo.s32 	%r188, %r187, 1099087573;
	{ .reg .b32 tmp; mov.b64 {tmp, %r189}, %rd9; }
	xor.b32  	%r190, %r189, -136515619;
	mul.lo.s32 	%r191, %r190, -1703105765;
	add.s32 	%r192, %r188, %r191;
	add.s32 	%r193, %r192, 6615241;
	add.s32 	%r194, %r188, 123456789;
	st.global.v2.u32 	[%rd2], {%r193, %r194};
	xor.b32  	%r195, %r188, 362436069;
	add.s32 	%r196, %r191, 521288629;
	st.global.v2.u32 	[%rd2+8], {%r195, %r196};
	xor.b32  	%r197, %r191, 88675123;
	add.s32 	%r198, %r188, 5783321;
	st.global.v2.u32 	[%rd2+16], {%r197, %r198};
	setp.eq.s32 	%p1, %r185, 0;
	@%p1 bra 	$L__BB0_42;
	mov.b32 	%r319, 0;
$L__BB0_2:
	and.b64  	%rd4, %rd18, 3;
	setp.eq.s64 	%p2, %rd4, 0;
	@%p2 bra 	$L__BB0_41;
	mul.wide.u32 	%rd12, %r319, 3200;
	mov.u64 	%rd13, precalc_xorwow_matrix;
	add.s64 	%rd5, %rd13, %rd12;
	cvt.u32.u64 	%r2, %rd4;
	mov.b32 	%r320, 0;
$L__BB0_4:
	mov.b32 	%r333, 0;
	mov.u32 	%r334, %r333;
	mov.u32 	%r335, %r333;
	mov.u32 	%r336, %r333;
	mov.u32 	%r337, %r333;
	mov.u32 	%r326, %r333;
$L__BB0_5:
	mul.wide.u32 	%rd14, %r326, 4;
	add.s64 	%rd15, %rd2, %rd14;
	ld.global.u32 	%r10, [%rd15+4];
	shl.b32 	%r11, %r326, 5;
	mov.b32 	%r332, 0;
$L__BB0_6:
	.pragma "nounroll";
	shr.u32 	%r203, %r10, %r332;
	and.b32  	%r204, %r203, 1;
	setp.eq.b32 	%p3, %r204, 1;
	not.pred 	%p4, %p3;
	add.s32 	%r205, %r11, %r332;
	mul.lo.s32 	%r206, %r205, 5;
	mul.wide.u32 	%rd16, %r206, 4;
	add.s64 	%rd6, %rd5, %rd16;
	@%p4 bra 	$L__BB0_8;
	ld.global.u32 	%r207, [%rd6];
	xor.b32  	%r337, %r337, %r207;
	ld.global.u32 	%r208, [%rd6+4];
	xor.b32  	%r336, %r336, %r208;
	ld.global.u32 	%r209, [%rd6+8];
	xor.b32  	%r335, %r335, %r209;
	ld.global.u32 	%r210, [%rd6+12];
	xor.b32  	%r334, %r334, %r210;
	ld.global.u32 	%r211, [%rd6+16];
	xor.b32  	%r333, %r333, %r211;
$L__BB0_8:
	and.b32  	%r213, %r203, 2;
	setp.eq.s32 	%p5, %r213, 0;
	@%p5 bra 	$L__BB0_10;
	ld.global.u32 	%r214, [%rd6+20];
	xor.b32  	%r337, %r337, %r214;
	ld.global.u32 	%r215, [%rd6+24];
	xor.b32  	%r336, %r336, %r215;
	ld.global.u32 	%r216, [%rd6+28];
	xor.b32  	%r335, %r335, %r216;
	ld.global.u32 	%r217, [%rd6+32];
	xor.b32  	%r334, %r334, %r217;
	ld.global.u32 	%r218, [%rd6+36];
	xor.b32  	%r333, %r333, %r218;
$L__BB0_10:
	and.b32  	%r220, %r203, 4;
	setp.eq.s32 	%p6, %r220, 0;
	@%p6 bra 	$L__BB0_12;
	ld.global.u32 	%r221, [%rd6+40];
	xor.b32  	%r337, %r337, %r221;
	ld.global.u32 	%r222, [%rd6+44];
	xor.b32  	%r336, %r336, %r222;
	ld.global.u32 	%r223, [%rd6+48];
	xor.b32  	%r335, %r335, %r223;
	ld.global.u32 	%r224, [%rd6+52];
	xor.b32  	%r334, %r334, %r224;
	ld.global.u32 	%r225, [%rd6+56];
	xor.b32  	%r333, %r333, %r225;
$L__BB0_12:
	and.b32  	%r227, %r203, 8;
	setp.eq.s32 	%p7, %r227, 0;
	@%p7 bra 	$L__BB0_14;
	ld.global.u32 	%r228, [%rd6+60];
	xor.b32  	%r337, %r337, %r228;
	ld.global.u32 	%r229, [%rd6+64];
	xor.b32  	%r336, %r336, %r229;
	ld.global.u32 	%r230, [%rd6+68];
	xor.b32  	%r335, %r335, %r230;
	ld.global.u32 	%r231, [%rd6+72];
	xor.b32  	%r334, %r334, %r231;
	ld.global.u32 	%r232, [%rd6+76];
	xor.b32  	%r333, %r333, %r232;
$L__BB0_14:
	and.b32  	%r234, %r203, 16;
	setp.eq.s32 	%p8, %r234, 0;
	@%p8 bra 	$L__BB0_16;
	ld.global.u32 	%r235, [%rd6+80];
	xor.b32  	%r337, %r337, %r235;
	ld.global.u32 	%r236, [%rd6+84];
	xor.b32  	%r336, %r336, %r236;
	ld.global.u32 	%r237, [%rd6+88];
	xor.b32  	%r335, %r335, %r237;
	ld.global.u32 	%r238, [%rd6+92];
	xor.b32  	%r334, %r334, %r238;
	ld.global.u32 	%r239, [%rd6+96];
	xor.b32  	%r333, %r333, %r239;
$L__BB0_16:
	and.b32  	%r241, %r203, 32;
	setp.eq.s32 	%p9, %r241, 0;
	@%p9 bra 	$L__BB0_18;
	ld.global.u32 	%r242, [%rd6+100];
	xor.b32  	%r337, %r337, %r242;
	ld.global.u32 	%r243, [%rd6+104];
	xor.b32  	%r336, %r336, %r243;
	ld.global.u32 	%r244, [%rd6+108];
	xor.b32  	%r335, %r335, %r244;
	ld.global.u32 	%r245, [%rd6+112];
	xor.b32  	%r334, %r334, %r245;
	ld.global.u32 	%r246, [%rd6+116];
	xor.b32  	%r333, %r333, %r246;
$L__BB0_18:
	and.b32  	%r248, %r203, 64;
	setp.eq.s32 	%p10, %r248, 0;
	@%p10 bra 	$L__BB0_20;
	ld.global.u32 	%r249, [%rd6+120];
	xor.b32  	%r337, %r337, %r249;
	ld.global.u32 	%r250, [%rd6+124];
	xor.b32  	%r336, %r336, %r250;
	ld.global.u32 	%r251, [%rd6+128];
	xor.b32  	%r335, %r335, %r251;
	ld.global.u32 	%r252, [%rd6+132];
	xor.b32  	%r334, %r334, %r252;
	ld.global.u32 	%r253, [%rd6+136];
	xor.b32  	%r333, %r333, %r253;
$L__BB0_20:
	and.b32  	%r255, %r203, 128;
	setp.eq.s32 	%p11, %r255, 0;
	@%p11 bra 	$L__BB0_22;
	ld.global.u32 	%r256, [%rd6+140];
	xor.b32  	%r337, %r337, %r256;
	ld.global.u32 	%r257, [%rd6+144];
	xor.b32  	%r336, %r336, %r257;
	ld.global.u32 	%r258, [%rd6+148];
	xor.b32  	%r335, %r335, %r258;
	ld.global.u32 	%r259, [%rd6+152];
	xor.b32  	%r334, %r334, %r259;
	ld.global.u32 	%r260, [%rd6+156];
	xor.b32  	%r333, %r333, %r260;
$L__BB0_22:
	and.b32  	%r262, %r203, 256;
	setp.eq.s32 	%p12, %r262, 0;
	@%p12 bra 	$L__BB0_24;
	ld.global.u32 	%r263, [%rd6+160];
	xor.b32  	%r337, %r337, %r263;
	ld.global.u32 	%r264, [%rd6+164];
	xor.b32  	%r336, %r336, %r264;
	ld.global.u32 	%r265, [%rd6+168];
	xor.b32  	%r335, %r335, %r265;
	ld.global.u32 	%r266, [%rd6+172];
	xor.b32  	%r334, %r334, %r266;
	ld.global.u32 	%r267, [%rd6+176];
	xor.b32  	%r333, %r333, %r267;
$L__BB0_24:
	and.b32  	%r269, %r203, 512;
	setp.eq.s32 	%p13, %r269, 0;
	@%p13 bra 	$L__BB0_26;
	ld.global.u32 	%r270, [%rd6+180];
	xor.b32  	%r337, %r337, %r270;
	ld.global.u32 	%r271, [%rd6+184];
	xor.b32  	%r336, %r336, %r271;
	ld.global.u32 	%r272, [%rd6+188];
	xor.b32  	%r335, %r335, %r272;
	ld.global.u32 	%r273, [%rd6+192];
	xor.b32  	%r334, %r334, %r273;
	ld.global.u32 	%r274, [%rd6+196];
	xor.b32  	%r333, %r333, %r274;
$L__BB0_26:
	and.b32  	%r276, %r203, 1024;
	setp.eq.s32 	%p14, %r276, 0;
	@%p14 bra 	$L__BB0_28;
	ld.global.u32 	%r277, [%rd6+200];
	xor.b32  	%r337, %r337, %r277;
	ld.global.u32 	%r278, [%rd6+204];
	xor.b32  	%r336, %r336, %r278;
	ld.global.u32 	%r279, [%rd6+208];
	xor.b32  	%r335, %r335, %r279;
	ld.global.u32 	%r280, [%rd6+212];
	xor.b32  	%r334, %r334, %r280;
	ld.global.u32 	%r281, [%rd6+216];
	xor.b32  	%r333, %r333, %r281;
$L__BB0_28:
	and.b32  	%r283, %r203, 2048;
	setp.eq.s32 	%p15, %r283, 0;
	@%p15 bra 	$L__BB0_30;
	ld.global.u32 	%r284, [%rd6+220];
	xor.b32  	%r337, %r337, %r284;
	ld.global.u32 	%r285, [%rd6+224];
	xor.b32  	%r336, %r336, %r285;
	ld.global.u32 	%r286, [%rd6+228];
	xor.b32  	%r335, %r335, %r286;
	ld.global.u32 	%r287, [%rd6+232];
	xor.b32  	%r334, %r334, %r287;
	ld.global.u32 	%r288, [%rd6+236];
	xor.b32  	%r333, %r333, %r288;
$L__BB0_30:
	and.b32  	%r290, %r203, 4096;
	setp.eq.s32 	%p16, %r290, 0;
	@%p16 bra 	$L__BB0_32;
	ld.global.u32 	%r291, [%rd6+240];
	xor.b32  	%r337, %r337, %r291;
	ld.global.u32 	%r292, [%rd6+244];
	xor.b32  	%r336, %r336, %r292;
	ld.global.u32 	%r293, [%rd6+248];
	xor.b32  	%r335, %r335, %r293;
	ld.global.u32 	%r294, [%rd6+252];
	xor.b32  	%r334, %r334, %r294;
	ld.global.u32 	%r295, [%rd6+256];
	xor.b32  	%r333, %r333, %r295;
$L__BB0_32:
	and.b32  	%r297, %r203, 8192;
	setp.eq.s32 	%p17, %r297, 0;
	@%p17 bra 	$L__BB0_34;
	ld.global.u32 	%r298, [%rd6+260];
	xor.b32  	%r337, %r337, %r298;
	ld.global.u32 	%r299, [%rd6+264];
	xor.b32  	%r336, %r336, %r299;
	ld.global.u32 	%r300, [%rd6+268];
	xor.b32  	%r335, %r335, %r300;
	ld.global.u32 	%r301, [%rd6+272];
	xor.b32  	%r334, %r334, %r301;
	ld.global.u32 	%r302, [%rd6+276];
	xor.b32  	%r333, %r333, %r302;
$L__BB0_34:
	and.b32  	%r304, %r203, 16384;
	setp.eq.s32 	%p18, %r304, 0;
	@%p18 bra 	$L__BB0_36;
	ld.global.u32 	%r305, [%rd6+280];
	xor.b32  	%r337, %r337, %r305;
	ld.global.u32 	%r306, [%rd6+284];
	xor.b32  	%r336, %r336, %r306;
	ld.global.u32 	%r307, [%rd6+288];
	xor.b32  	%r335, %r335, %r307;
	ld.global.u32 	%r308, [%rd6+292];
	xor.b32  	%r334, %r334, %r308;
	ld.global.u32 	%r309, [%rd6+296];
	xor.b32  	%r333, %r333, %r309;
$L__BB0_36:
	and.b32  	%r311, %r203, 32768;
	setp.eq.s32 	%p19, %r311, 0;
	@%p19 bra 	$L__BB0_38;
	ld.global.u32 	%r312, [%rd6+300];
	xor.b32  	%r337, %r337, %r312;
	ld.global.u32 	%r313, [%rd6+304];
	xor.b32  	%r336, %r336, %r313;
	ld.global.u32 	%r314, [%rd6+308];
	xor.b32  	%r335, %r335, %r314;
	ld.global.u32 	%r315, [%rd6+312];
	xor.b32  	%r334, %r334, %r315;
	ld.global.u32 	%r316, [%rd6+316];
	xor.b32  	%r333, %r333, %r316;
$L__BB0_38:
	add.s32 	%r332, %r332, 16;
	setp.ne.s32 	%p20, %r332, 32;
	@%p20 bra 	$L__BB0_6;
	mad.lo.s32 	%r317, %r326, -31, %r11;
	add.s32 	%r326, %r317, 1;
	setp.ne.s32 	%p21, %r326, 5;
	@%p21 bra 	$L__BB0_5;
	st.global.u32 	[%rd2+4], %r337;
	st.global.u32 	[%rd2+8], %r336;
	st.global.u32 	[%rd2+12], %r335;
	st.global.u32 	[%rd2+16], %r334;
	st.global.u32 	[%rd2+20], %r333;
	add.s32 	%r320, %r320, 1;
	setp.lt.u32 	%p22, %r320, %r2;
	@%p22 bra 	$L__BB0_4;
$L__BB0_41:
	shr.u64 	%rd7, %rd18, 2;
	add.s32 	%r319, %r319, 1;
	setp.gt.u64 	%p23, %rd18, 3;
	mov.u64 	%rd18, %rd7;
	@%p23 bra 	$L__BB0_2;
$L__BB0_42:
	mov.b32 	%r318, 0;
	st.global.v2.u32 	[%rd2+24], {%r318, %r318};
	st.global.u32 	[%rd2+32], %r318;
	mov.b64 	%rd17, 0;
	st.global.u64 	[%rd2+40], %rd17;
	ret;

}
	// .globl	_Z16generate_randomsP17curandStateXORWOWiPf
.visible .entry _Z16generate_randomsP17curandStateXORWOWiPf(
	.param .u64 .ptr .align 1 _Z16generate_randomsP17curandStateXORWOWiPf_param_0,
	.param .u32 _Z16generate_randomsP17curandStateXORWOWiPf_param_1,
	.param .u64 .ptr .align 1 _Z16generate_randomsP17curandStateXORWOWiPf_param_2
)
{
	.reg .b32 	%r<17>;
	.reg .b32 	%f<3>;
	.reg .b64 	%rd<9>;

	ld.param.u64 	%rd1, [_Z16generate_randomsP17curandStateXORWOWiPf_param_0];
	ld.param.u32 	%r1, [_Z16generate_randomsP17curandStateXORWOWiPf_param_1];
	ld.param.u64 	%rd2, [_Z16generate_randomsP17curandStateXORWOWiPf_param_2];
	cvta.to.global.u64 	%rd3, %rd2;
	cvta.to.global.u64 	%rd4, %rd1;
	mov.u32 	%r2, %tid.x;
	mov.u32 	%r3, %tid.y;
	mad.lo.s32 	%r4, %r1, %r3, %r2;
	mul.wide.s32 	%rd5, %r4, 48;
	add.s64 	%rd6, %rd4, %rd5;
	ld.global.v2.u32 	{%r5, %r6}, [%rd6];
	ld.global.u32 	%r7, [%rd6+20];
	shr.u32 	%r8, %r6, 2;
	xor.b32  	%r9, %r8, %r6;
	shl.b32 	%r10, %r7, 4;
	shl.b32 	%r11, %r9, 1;
	xor.b32  	%r12, %r10, %r11;
	xor.b32  	%r13, %r12, %r7;
	xor.b32  	%r14, %r13, %r9;
	add.s32 	%r15, %r5, %r14;
	add.s32 	%r16, %r15, 362437;
	cvt.rn.f32.u32 	%f1, %r16;
	fma.rn.f32 	%f2, %f1, 0f2F800000, 0f2F000000;
	mul.wide.s32 	%rd7, %r4, 4;
	add.s64 	%rd8, %rd3, %rd7;
	st.global.f32 	[%rd8], %f2;
	ret;

}
	// .globl	_Z11update_spinPii
.visible .entry _Z11update_spinPii(
	.param .u64 .ptr .align 1 _Z11update_spinPii_param_0,
	.param .u32 _Z11update_spinPii_param_1
)
{
	.reg .pred 	%p<4>;
	.reg .b32 	%r<9>;
	.reg .b64 	%rd<5>;

	ld.param.u64 	%rd1, [_Z11update_spinPii_param_0];
	ld.param.u32 	%r3, [_Z11update_spinPii_param_1];
	mov.u32 	%r1, %tid.x;
	mov.u32 	%r2, %tid.y;
	max.u32 	%r4, %r1, %r2;
	setp.ge.u32 	%p1, %r4, %r3;
	or.b32  	%r5, %r2, %r1;
	and.b32  	%r6, %r5, 1;
	setp.eq.b32 	%p2, %r6, 1;
	or.pred  	%p3, %p2, %p1;
	@%p3 bra 	$L__BB2_2;
	cvta.to.global.u64 	%rd2, %rd1;
	mad.lo.s32 	%r7, %r3, %r2, %r1;
	mul.wide.u32 	%rd3, %r7, 4;
	add.s64 	%rd4, %rd2, %rd3;
	mov.b32 	%r8, 0;
	st.global.u32 	[%rd4], %r8;
$L__BB2_2:
	ret;

}
	// .globl	_Z22update_spin_checkboardPiPfifib
.visible .entry _Z22update_spin_checkboardPiPfifib(
	.param .u64 .ptr .align 1 _Z22update_spin_checkboardPiPfifib_param_0,
	.param .u64 .ptr .align 1 _Z22update_spin_checkboardPiPfifib_param_1,
	.param .u32 _Z22update_spin_checkboardPiPfifib_param_2,
	.param .f32 _Z22update_spin_checkboardPiPfifib_param_3,
	.param .u32 _Z22update_spin_checkboardPiPfifib_param_4,
	.param .u8 _Z22update_spin_checkboardPiPfifib_param_5
)
{
	.reg .pred 	%p<26>;
	.reg .b16 	%rs<2>;
	.reg .b32 	%r<100>;
	.reg .b32 	%f<34>;
	.reg .b64 	%rd<31>;

	ld.param.u64 	%rd4, [_Z22update_spin_checkboardPiPfifib_param_0];
	ld.param.u64 	%rd5, [_Z22update_spin_checkboardPiPfifib_param_1];
	ld.param.u32 	%r43, [_Z22update_spin_checkboardPiPfifib_param_2];
	ld.param.f32 	%f1, [_Z22update_spin_checkboardPiPfifib_param_3];
	ld.param.u32 	%r44, [_Z22update_spin_checkboardPiPfifib_param_4];
	ld.param.s8 	%rs1, [_Z22update_spin_checkboardPiPfifib_param_5];
	cvta.to.global.u64 	%rd1, %rd5;
	cvta.to.global.u64 	%rd2, %rd4;
	mov.u32 	%r1, %tid.x;
	mov.u32 	%r2, %tid.y;
	max.u32 	%r45, %r1, %r2;
	setp.ge.u32 	%p1, %r45, %r44;
	@%p1 bra 	$L__BB3_31;
	mul.lo.s32 	%r3, %r44, %r2;
	add.s32 	%r4, %r3, %r1;
	mul.wide.u32 	%rd6, %r4, 4;
	add.s64 	%rd3, %rd2, %rd6;
	ld.global.u32 	%r5, [%rd3];
	neg.s32 	%r6, %r5;
	setp.eq.s16 	%p2, %rs1, 0;
	@%p2 bra 	$L__BB3_16;
	and.b32  	%r46, %r1, 1;
	setp.eq.b32 	%p3, %r46, 1;
	@%p3 bra 	$L__BB3_32;
	and.b32  	%r48, %r2, 1;
	setp.eq.b32 	%p6, %r48, 1;
	not.pred 	%p7, %p6;
	@%p7 bra 	$L__BB3_4;
	bra.uni 	$L__BB3_31;
$L__BB3_4:
	setp.eq.s32 	%p8, %r1, 0;
	mov.b32 	%r86, 0;
	mov.u32 	%r87, %r86;
	@%p8 bra 	$L__BB3_6;
$L__BB3_5:
	add.s32 	%r50, %r4, -1;
	mul.wide.u32 	%rd7, %r50, 4;
	add.s64 	%rd8, %rd2, %rd7;
	ld.global.u32 	%r51, [%rd8];
	mul.lo.s32 	%r87, %r51, %r6;
	mul.lo.s32 	%r86, %r51, %r5;
$L__BB3_6:
	add.s32 	%r11, %r44, -1;
	setp.eq.s32 	%p9, %r1, %r11;
	@%p9 bra 	$L__BB3_8;
	add.s32 	%r52, %r4, 1;
	mul.wide.u32 	%rd9, %r52, 4;
	add.s64 	%rd10, %rd2, %rd9;
	ld.global.u32 	%r53, [%rd10];
	mad.lo.s32 	%r87, %r53, %r6, %r87;
	mad.lo.s32 	%r86, %r53, %r5, %r86;
$L__BB3_8:
	setp.eq.s32 	%p10, %r2, 0;
	@%p10 bra 	$L__BB3_10;
	sub.s32 	%r54, %r3, %r44;
	add.s32 	%r55, %r54, %r1;
	mul.wide.u32 	%rd11, %r55, 4;
	add.s64 	%rd12, %rd2, %rd11;
	ld.global.u32 	%r56, [%rd12];
	mad.lo.s32 	%r87, %r56, %r6, %r87;
	mad.lo.s32 	%r86, %r56, %r5, %r86;
$L__BB3_10:
	setp.eq.s32 	%p11, %r2, %r11;
	@%p11 bra 	$L__BB3_12;
	add.s32 	%r57, %r4, %r44;
	mul.wide.u32 	%rd13, %r57, 4;
	add.s64 	%rd14, %rd2, %rd13;
	ld.global.u32 	%r58, [%rd14];
	mad.lo.s32 	%r87, %r58, %r6, %r87;
	add.s32 	%r59, %r11, %r4;
	mul.wide.u32 	%rd15, %r59, 4;
	add.s64 	%rd16, %rd2, %rd15;
	ld.global.u32 	%r60, [%rd16];
	mad.lo.s32 	%r86, %r60, %r5, %r86;
$L__BB3_12:
	sub.s32 	%r61, %r86, %r87;
	mul.lo.s32 	%r24, %r61, %r43;
	setp.gt.s32 	%p12, %r24, 0;
	@%p12 bra 	$L__BB3_14;
	st.global.u32 	[%rd3], %r6;
	bra.uni 	$L__BB3_31;
$L__BB3_14:
	neg.s32 	%r62, %r24;
	cvt.rn.f32.s32 	%f2, %r62;
	div.rn.f32 	%f3, %f2, %f1;
	fma.rn.f32 	%f4, %f3, 0f3BBB989D, 0f3F000000;
	cvt.sat.f32.f32 	%f5, %f4;
	mov.f32 	%f6, 0f4B400001;
	mov.f32 	%f7, 0f437C0000;
	fma.rm.f32 	%f8, %f5, %f7, %f6;
	add.f32 	%f9, %f8, 0fCB40007F;
	neg.f32 	%f10, %f9;
	fma.rn.f32 	%f11, %f3, 0f3FB8AA3B, %f10;
	fma.rn.f32 	%f12, %f3, 0f32A57060, %f11;
	mov.b32 	%r63, %f8;
	shl.b32 	%r64, %r63, 23;
	mov.b32 	%f13, %r64;
	ex2.approx.ftz.f32 	%f14, %f12;
	mul.f32 	%f15, %f14, %f13;
	min.f32 	%f16, %f15, 0f3F800000;
	add.s64 	%rd18, %rd1, %rd6;
	ld.global.f32 	%f17, [%rd18];
	setp.geu.f32 	%p13, %f17, %f16;
	@%p13 bra 	$L__BB3_31;
	st.global.u32 	[%rd3], %r6;
	bra.uni 	$L__BB3_31;
$L__BB3_16:
	and.b32  	%r65, %r1, 1;
	setp.eq.b32 	%p14, %r65, 1;
	not.pred 	%p15, %p14;
	@%p15 bra 	$L__BB3_18;
	and.b32  	%r66, %r2, 1;
	setp.eq.b32 	%p16, %r66, 1;
	not.pred 	%p17, %p16;
	@%p17 bra 	$L__BB3_20;
	bra.uni 	$L__BB3_31;
$L__BB3_18:
	and.b32  	%r67, %r2, 1;
	setp.eq.b32 	%p18, %r67, 1;
	not.pred 	%p19, %p18;
	@%p19 bra 	$L__BB3_31;
	setp.eq.s32 	%p20, %r1, 0;
	mov.b32 	%r94, 0;
	mov.u32 	%r95, %r94;
	@%p20 bra 	$L__BB3_21;
$L__BB3_20:
	add.s32 	%r69, %r4, -1;
	mul.wide.u32 	%rd19, %r69, 4;
	add.s64 	%rd20, %rd2, %rd19;
	ld.global.u32 	%r70, [%rd20];
	mul.lo.s32 	%r95, %r70, %r6;
	mul.lo.s32 	%r94, %r70, %r5;
$L__BB3_21:
	add.s32 	%r29, %r44, -1;
	setp.eq.s32 	%p21, %r1, %r29;
	@%p21 bra 	$L__BB3_23;
	add.s32 	%r71, %r4, 1;
	mul.wide.u32 	%rd21, %r71, 4;
	add.s64 	%rd22, %rd2, %rd21;
	ld.global.u32 	%r72, [%rd22];
	mad.lo.s32 	%r95, %r72, %r6, %r95;
	mad.lo.s32 	%r94, %r72, %r5, %r94;
$L__BB3_23:
	setp.eq.s32 	%p22, %r2, 0;
	@%p22 bra 	$L__BB3_25;
	sub.s32 	%r73, %r3, %r44;
	add.s32 	%r74, %r73, %r1;
	mul.wide.u32 	%rd23, %r74, 4;
	add.s64 	%rd24, %rd2, %rd23;
	ld.global.u32 	%r75, [%rd24];
	mad.lo.s32 	%r95, %r75, %r6, %r95;
	mad.lo.s32 	%r94, %r75, %r5, %r94;
$L__BB3_25:
	setp.eq.s32 	%p23, %r2, %r29;
	@%p23 bra 	$L__BB3_27;
	add.s32 	%r76, %r4, %r44;
	mul.wide.u32 	%rd25, %r76, 4;
	add.s64 	%rd26, %rd2, %rd25;
	ld.global.u32 	%r77, [%rd26];
	mad.lo.s32 	%r95, %r77, %r6, %r95;
	add.s32 	%r78, %r76, -1;
	mul.wide.u32 	%rd27, %r78, 4;
	add.s64 	%rd28, %rd2, %rd27;
	ld.global.u32 	%r79, [%rd28];
	mad.lo.s32 	%r94, %r79, %r5, %r94;
$L__BB3_27:
	sub.s32 	%r80, %r94, %r95;
	mul.lo.s32 	%r42, %r80, %r43;
	setp.gt.s32 	%p24, %r42, 0;
	@%p24 bra 	$L__BB3_29;
	st.global.u32 	[%rd3], %r6;
	bra.uni 	$L__BB3_31;
$L__BB3_29:
	neg.s32 	%r81, %r42;
	cvt.rn.f32.s32 	%f18, %r81;
	div.rn.f32 	%f19, %f18, %f1;
	fma.rn.f32 	%f20, %f19, 0f3BBB989D, 0f3F000000;
	cvt.sat.f32.f32 	%f21, %f20;
	mov.f32 	%f22, 0f4B400001;
	mov.f32 	%f23, 0f437C0000;
	fma.rm.f32 	%f24, %f21, %f23, %f22;
	add.f32 	%f25, %f24, 0fCB40007F;
	neg.f32 	%f26, %f25;
	fma.rn.f32 	%f27, %f19, 0f3FB8AA3B, %f26;
	fma.rn.f32 	%f28, %f19, 0f32A57060, %f27;
	mov.b32 	%r82, %f24;
	shl.b32 	%r83, %r82, 23;
	mov.b32 	%f29, %r83;
	ex2.approx.ftz.f32 	%f30, %f28;
	mul.f32 	%f31, %f30, %f29;
	min.f32 	%f32, %f31, 0f3F800000;
	add.s64 	%rd30, %rd1, %rd6;
	ld.global.f32 	%f33, [%rd30];
	setp.geu.f32 	%p25, %f33, %f32;
	@%p25 bra 	$L__BB3_31;
	st.global.u32 	[%rd3], %r6;
$L__BB3_31:
	ret;
$L__BB3_32:
	and.b32  	%r47, %r2, 1;
	setp.eq.b32 	%p4, %r47, 1;
	not.pred 	%p5, %p4;
	@%p5 bra 	$L__BB3_31;
	bra.uni 	$L__BB3_5;

}
	// .globl	_Z26calculate_spin_hamiltonianPiiS_
.visible .entry _Z26calculate_spin_hamiltonianPiiS_(
	.param .u64 .ptr .align 1 _Z26calculate_spin_hamiltonianPiiS__param_0,
	.param .u32 _Z26calculate_spin_hamiltonianPiiS__param_1,
	.param .u64 .ptr .align 1 _Z26calculate_spin_hamiltonianPiiS__param_2
)
{
	.reg .pred 	%p<6>;
	.reg .b32 	%r<26>;
	.reg .b64 	%rd<16>;

	ld.param.u64 	%rd4, [_Z26calculate_spin_hamiltonianPiiS__param_0];
	ld.param.u32 	%r7, [_Z26calculate_spin_hamiltonianPiiS__param_1];
	ld.param.u64 	%rd3, [_Z26calculate_spin_hamiltonianPiiS__param_2];
	cvta.to.global.u64 	%rd1, %rd4;
	mov.u32 	%r1, %tid.x;
	mov.u32 	%r2, %tid.y;
	max.u32 	%r8, %r1, %r2;
	setp.ge.u32 	%p1, %r8, %r7;
	@%p1 bra 	$L__BB4_9;
	cvta.to.global.u64 	%rd5, %rd3;
	mul.lo.s32 	%r3, %r7, %r2;
	add.s32 	%r4, %r3, %r1;
	mul.wide.s32 	%rd6, %r4, 4;
	add.s64 	%rd7, %rd1, %rd6;
	ld.global.u32 	%r5, [%rd7];
	setp.eq.s32 	%p2, %r1, 0;
	add.s64 	%rd2, %rd5, %rd6;
	@%p2 bra 	$L__BB4_3;
	add.s32 	%r9, %r4, -1;
	mul.wide.u32 	%rd8, %r9, 4;
	add.s64 	%rd9, %rd1, %rd8;
	ld.global.u32 	%r10, [%rd9];
	ld.global.u32 	%r11, [%rd2];
	mad.lo.s32 	%r12, %r10, %r5, %r11;
	st.global.u32 	[%rd2], %r12;
$L__BB4_3:
	add.s32 	%r6, %r7, -1;
	setp.eq.s32 	%p3, %r1, %r6;
	@%p3 bra 	$L__BB4_5;
	add.s32 	%r13, %r4, 1;
	mul.wide.u32 	%rd10, %r13, 4;
	add.s64 	%rd11, %rd1, %rd10;
	ld.global.u32 	%r14, [%rd11];
	ld.global.u32 	%r15, [%rd2];
	mad.lo.s32 	%r16, %r14, %r5, %r15;
	st.global.u32 	[%rd2], %r16;
$L__BB4_5:
	setp.eq.s32 	%p4, %r2, 0;
	@%p4 bra 	$L__BB4_7;
	sub.s32 	%r17, %r3, %r7;
	add.s32 	%r18, %r17, %r1;
	mul.wide.u32 	%rd12, %r18, 4;
	add.s64 	%rd13, %rd1, %rd12;
	ld.global.u32 	%r19, [%rd13];
	ld.global.u32 	%r20, [%rd2];
	mad.lo.s32 	%r21, %r19, %r5, %r20;
	st.global.u32 	[%rd2], %r21;
$L__BB4_7:
	setp.eq.s32 	%p5, %r2, %r6;
	@%p5 bra 	$L__BB4_9;
	add.s32 	%r22, %r4, %r7;
	mul.wide.u32 	%rd14, %r22, 4;
	add.s64 	%rd15, %rd1, %rd14;
	ld.global.u32 	%r23, [%rd15];
	ld.global.u32 	%r24, [%rd2];
	mad.lo.s32 	%r25, %r23, %r5, %r24;
	st.global.u32 	[%rd2], %r25;
$L__BB4_9:
	ret;

}


// ===== COMPILED SASS (sm_100) =====

	.target	sm_100

	.elftype	@"ET_EXEC"


//--------------------- .note.nv.tkinfo           --------------------------
	.section	.note.nv.tkinfo,"",@"SHT_NOTE"
	.sectionflags	@"SHF_NOTE_NV_TKINFO"
	.tkinfo
        /*0018*/ 	.word	0x00000002
        /*0030*/ 	.string	""
        /*0030*/ 	.string	"ptxas"
        /*0030*/ 	.string	"Cuda compilation tools, release 13.0, V13.0.88"
        /*0030*/ 	.string	"Build cuda_13.0.r13.0/compiler.36424714_0"
        /*0030*/ 	.string	"-arch sm_100 -m 64 "



//--------------------- .note.nv.cuinfo           --------------------------
	.section	.note.nv.cuinfo,"",@"SHT_NOTE"
	.sectionflags	@"SHF_NOTE_NV_CUINFO"
        /*0018*/ 	.short	0x0002
        /*001a*/ 	.short	0x0064
        /*001c*/ 	.short	0x0082
	.zero		2


//--------------------- .nv.info                  --------------------------
	.section	.nv.info,"",@"SHT_CUDA_INFO"
	.align	4


	//----- nvinfo : EIATTR_REGCOUNT
	.align		4
        /*0000*/ 	.byte	0x04, 0x2f
        /*0002*/ 	.short	(.L_10 - .L_9)
	.align		4
.L_9:
        /*0004*/ 	.word	index@(_Z12setup_kernelP17curandStateXORWOWiy)
        /*0008*/ 	.word	0x0000001f


	//----- nvinfo : EIATTR_FRAME_SIZE
	.align		4
.L_10:
        /*000c*/ 	.byte	0x04, 0x11
        /*000e*/ 	.short	(.L_12 - .L_11)
	.align		4
.L_11:
        /*0010*/ 	.word	index@(_Z12setup_kernelP17curandStateXORWOWiy)
        /*0014*/ 	.word	0x00000000


	//----- nvinfo : EIATTR_REGCOUNT
	.align		4
.L_12:
        /*0018*/ 	.byte	0x04, 0x2f
        /*001a*/ 	.short	(.L_14 - .L_13)
	.align		4
.L_13:
        /*001c*/ 	.word	index@(_Z16generate_randomsP17curandStateXORWOWiPf)
        /*0020*/ 	.word	0x0000000d


	//----- nvinfo : EIATTR_FRAME_SIZE
	.align		4
.L_14:
        /*0024*/ 	.byte	0x04, 0x11
        /*0026*/ 	.short	(.L_16 - .L_15)
	.align		4
.L_15:
        /*0028*/ 	.word	index@(_Z16generate_randomsP17curandStateXORWOWiPf)
        /*002c*/ 	.word	0x00000000


	//----- nvinfo : EIATTR_REGCOUNT
	.align		4
.L_16:
        /*0030*/ 	.byte	0x04, 0x2f
        /*0032*/ 	.short	(.L_18 - .L_17)
	.align		4
.L_17:
        /*0034*/ 	.word	index@(_Z11update_spinPii)
        /*0038*/ 	.word	0x00000008


	//----- nvinfo : EIATTR_FRAME_SIZE
	.align		4
.L_18:
        /*003c*/ 	.byte	0x04, 0x11
        /*003e*/ 	.short	(.L_20 - .L_19)
	.align		4
.L_19:
        /*0040*/ 	.word	index@(_Z11update_spinPii)
        /*0044*/ 	.word	0x00000000


	//----- nvinfo : EIATTR_REGCOUNT
	.align		4
.L_20:
        /*0048*/ 	.byte	0x04, 0x2f
        /*004a*/ 	.short	(.L_22 - .L_21)
	.align		4
.L_21:
        /*004c*/ 	.word	index@(_Z22update_spin_checkboardPiPfifib)
        /*0050*/ 	.word	0x00000016


	//----- nvinfo : EIATTR_FRAME_SIZE
	.align		4
.L_22:
        /*0054*/ 	.byte	0x04, 0x11
        /*0056*/ 	.short	(.L_24 - .L_23)
	.align		4
.L_23:
        /*0058*/ 	.word	index@($__internal_0_$__cuda_sm3x_div_rn_noftz_f32_slowpath)
        /*005c*/ 	.word	0x00000000


	//----- nvinfo : EIATTR_FRAME_SIZE
	.align		4
.L_24:
        /*0060*/ 	.byte	0x04, 0x11
        /*0062*/ 	.short	(.L_26 - .L_25)
	.align		4
.L_25:
        /*0064*/ 	.word	index@(_Z22update_spin_checkboardPiPfifib)
        /*0068*/ 	.word	0x00000000


	//----- nvinfo : EIATTR_REGCOUNT
	.align		4
.L_26:
        /*006c*/ 	.byte	0x04, 0x2f
        /*006e*/ 	.short	(.L_28 - .L_27)
	.align		4
.L_27:
        /*0070*/ 	.word	index@(_Z26calculate_spin_hamiltonianPiiS_)
        /*0074*/ 	.word	0x00000016


	//----- nvinfo : EIATTR_FRAME_SIZE
	.align		4
.L_28:
        /*0078*/ 	.byte	0x04, 0x11
        /*007a*/ 	.short	(.L_30 - .L_29)
	.align		4
.L_29:
        /*007c*/ 	.word	index@(_Z26calculate_spin_hamiltonianPiiS_)
        /*0080*/ 	.word	0x00000000


	//----- nvinfo : EIATTR_MIN_STACK_SIZE
	.align		4
.L_30:
        /*0084*/ 	.byte	0x04, 0x12
        /*0086*/ 	.short	(.L_32 - .L_31)
	.align		4
.L_31:
        /*0088*/ 	.word	index@(_Z26calculate_spin_hamiltonianPiiS_)
        /*008c*/ 	.word	0x00000000


	//----- nvinfo : EIATTR_MIN_STACK_SIZE
	.align		4
.L_32:
        /*0090*/ 	.byte	0x04, 0x12
        /*0092*/ 	.short	(.L_34 - .L_33)
	.align		4
.L_33:
        /*0094*/ 	.word	index@(_Z22update_spin_checkboardPiPfifib)
        /*0098*/ 	.word	0x00000000


	//----- nvinfo : EIATTR_MIN_STACK_SIZE
	.align		4
.L_34:
        /*009c*/ 	.byte	0x04, 0x12
        /*009e*/ 	.short	(.L_36 - .L_35)
	.align		4
.L_35:
        /*00a0*/ 	.word	index@(_Z11update_spinPii)
        /*00a4*/ 	.word	0x00000000


	//----- nvinfo : EIATTR_MIN_STACK_SIZE
	.align		4
.L_36:
        /*00a8*/ 	.byte	0x04, 0x12
        /*00aa*/ 	.short	(.L_38 - .L_37)
	.align		4
.L_37:
        /*00ac*/ 	.word	index@(_Z16generate_randomsP17curandStateXORWOWiPf)
        /*00b0*/ 	.word	0x00000000


	//----- nvinfo : EIATTR_MIN_STACK_SIZE
	.align		4
.L_38:
        /*00b4*/ 	.byte	0x04, 0x12
        /*00b6*/ 	.short	(.L_40 - .L_39)
	.align		4
.L_39:
        /*00b8*/ 	.word	index@(_Z12setup_kernelP17curandStateXORWOWiy)
        /*00bc*/ 	.word	0x00000000
.L_40:


//--------------------- .nv.compat                --------------------------
	.section	.nv.compat,"",@"SHT_CUDA_COMPAT_INFO"
	.align	4
        /*0000*/ 	.byte	0x02, 0x09, 0x00, 0x00, 0x02, 0x02, 0x01, 0x00, 0x02, 0x05, 0x05, 0x00, 0x03, 0x07, 0x01, 0x01
        /*0010*/ 	.byte	0x02, 0x03, 0x00, 0x00, 0x02, 0x06, 0x01, 0x00, 0x04, 0x0b, 0x08, 0x00, 0x01, 0x00, 0x00, 0x00
        /*0020*/ 	.byte	0x00, 0x00, 0x00, 0x00


//--------------------- .nv.info._Z26calculate_spin_hamiltonianPiiS_ --------------------------
	.section	.nv.info._Z26calculate_spin_hamiltonianPiiS_,"",@"SHT_CUDA_INFO"
	.sectionflags	@""
	.align	4


	//----- nvinfo : EIATTR_CUDA_API_VERSION
	.align		4
        /*0000*/ 	.byte	0x04, 0x37
        /*0002*/ 	.short	(.L_42 - .L_41)
.L_41:
        /*0004*/ 	.word	0x00000082


	//----- nvinfo : EIATTR_KPARAM_INFO
	.align		4
.L_42:
        /*0008*/ 	.byte	0x04, 0x17
        /*000a*/ 	.short	(.L_44 - .L_43)
.L_43:
        /*000c*/ 	.word	0x00000000
        /*0010*/ 	.short	0x0002
        /*0012*/ 	.short	0x0010
        /*0014*/ 	.byte	0x00, 0xf5, 0x21, 0x00


	//----- nvinfo : EIATTR_KPARAM_INFO
	.align		4
.L_44:
        /*0018*/ 	.byte	0x04, 0x17
        /*001a*/ 	.short	(.L_46 - .L_45)
.L_45:
        /*001c*/ 	.word	0x00000000
        /*0020*/ 	.short	0x0001
        /*0022*/ 	.short	0x0008
        /*0024*/ 	.byte	0x00, 0xf0, 0x11, 0x00


	//----- nvinfo : EIATTR_KPARAM_INFO
	.align		4
.L_46:
        /*0028*/ 	.byte	0x04, 0x17
        /*002a*/ 	.short	(.L_48 - .L_47)
.L_47:
        /*002c*/ 	.word	0x00000000
        /*0030*/ 	.short	0x0000
        /*0032*/ 	.short	0x0000
        /*0034*/ 	.byte	0x00, 0xf5, 0x21, 0x00


	//----- nvinfo : EIATTR_SPARSE_MMA_MASK
	.align		4
.L_48:
        /*0038*/ 	.byte	0x03, 0x50
        /*003a*/ 	.short	0x0000


	//----- nvinfo : EIATTR_MAXREG_COUNT
	.align		4
        /*003c*/ 	.byte	0x03, 0x1b
        /*003e*/ 	.short	0x00ff


	//----- nvinfo : EIATTR_MERCURY_ISA_VERSION
	.align		4
        /*0040*/ 	.byte	0x03, 0x5f
        /*0042*/ 	.short	0x0101


	//----- nvinfo : EIATTR_VRC_CTA_INIT_COUNT
	.align		4
        /*0044*/ 	.byte	0x02, 0x4a
	.zero		1
	.zero		1


	//----- nvinfo : EIATTR_EXIT_INSTR_OFFSETS
	.align		4
        /*0048*/ 	.byte	0x04, 0x1c
        /*004a*/ 	.short	(.L_50 - .L_49)


	//   ....[0]....
.L_49:
        /*004c*/ 	.word	0x00000060


	//   ....[1]....
        /*0050*/ 	.word	0x00000260


	//   ....[2]....
        /*0054*/ 	.word	0x000002d0


	//----- nvinfo : EIATTR_CBANK_PARAM_SIZE
	.align		4
.L_50:
        /*0058*/ 	.byte	0x03, 0x19
        /*005a*/ 	.short	0x0018


	//----- nvinfo : EIATTR_PARAM_CBANK
	.align		4
        /*005c*/ 	.byte	0x04, 0x0a
        /*005e*/ 	.short	(.L_52 - .L_51)
	.align		4
.L_51:
        /*0060*/ 	.word	index@(.nv.constant0._Z26calculate_spin_hamiltonianPiiS_)
        /*0064*/ 	.short	0x0380
        /*0066*/ 	.short	0x0018


	//----- nvinfo : EIATTR_SW_WAR
	.align		4
.L_52:
        /*0068*/ 	.byte	0x04, 0x36
        /*006a*/ 	.short	(.L_54 - .L_53)
.L_53:
        /*006c*/ 	.word	0x00000008
.L_54:


//--------------------- .nv.info._Z22update_spin_checkboardPiPfifib --------------------------
	.section	.nv.info._Z22update_spin_checkboardPiPfifib,"",@"SHT_CUDA_INFO"
	.sectionflags	@""
	.align	4


	//----- nvinfo : EIATTR_CUDA_API_VERSION
	.align		4
        /*0000*/ 	.byte	0x04, 0x37
        /*0002*/ 	.short	(.L_56 - .L_55)
.L_55:
        /*0004*/ 	.word	0x00000082


	//----- nvinfo : EIATTR_KPARAM_INFO
	.align		4
.L_56:
        /*0008*/ 	.byte	0x04, 0x17
        /*000a*/ 	.short	(.L_58 - .L_57)
.L_57:
        /*000c*/ 	.word	0x00000000
        /*0010*/ 	.short	0x0005
        /*0012*/ 	.short	0x001c
        /*0014*/ 	.byte	0x00, 0xf0, 0x05, 0x00


	//----- nvinfo : EIATTR_KPARAM_INFO
	.align		4
.L_58:
        /*0018*/ 	.byte	0x04, 0x17
        /*001a*/ 	.short	(.L_60 - .L_59)
.L_59:
        /*001c*/ 	.word	0x00000000
        /*0020*/ 	.short	0x0004
        /*0022*/ 	.short	0x0018
        /*0024*/ 	.byte	0x00, 0xf0, 0x11, 0x00


	//----- nvinfo : EIATTR_KPARAM_INFO
	.align		4
.L_60:
        /*0028*/ 	.byte	0x04, 0x17
        /*002a*/ 	.short	(.L_62 - .L_61)
.L_61:
        /*002c*/ 	.word	0x00000000
        /*0030*/ 	.short	0x0003
        /*0032*/ 	.short	0x0014
        /*0034*/ 	.byte	0x00, 0xf0, 0x11, 0x00


	//----- nvinfo : EIATTR_KPARAM_INFO
	.align		4
.L_62:
        /*0038*/ 	.byte	0x04, 0x17
        /*003a*/ 	.short	(.L_64 - .L_63)
.L_63:
        /*003c*/ 	.word	0x00000000
        /*0040*/ 	.short	0x0002
        /*0042*/ 	.short	0x0010
        /*0044*/ 	.byte	0x00, 0xf0, 0x11, 0x00


	//----- nvinfo : EIATTR_KPARAM_INFO
	.align		4
.L_64:
        /*0048*/ 	.byte	0x04, 0x17
        /*004a*/ 	.short	(.L_66 - .L_65)
.L_65:
        /*004c*/ 	.word	0x00000000
        /*0050*/ 	.short	0x0001
        /*0052*/ 	.short	0x0008
        /*0054*/ 	.byte	0x00, 0xf5, 0x21, 0x00


	//----- nvinfo : EIATTR_KPARAM_INFO
	.align		4
.L_66:
        /*0058*/ 	.byte	0x04, 0x17
        /*005a*/ 	.short	(.L_68 - .L_67)
.L_67:
        /*005c*/ 	.word	0x00000000
        /*0060*/ 	.short	0x0000
        /*0062*/ 	.short	0x0000
        /*0064*/ 	.byte	0x00, 0xf5, 0x21, 0x00


	//----- nvinfo : EIATTR_SPARSE_MMA_MASK
	.align		4
.L_68:
        /*0068*/ 	.byte	0x03, 0x50
        /*006a*/ 	.short	0x0000


	//----- nvinfo : EIATTR_MAXREG_COUNT
	.align		4
        /*006c*/ 	.byte	0x03, 0x1b
        /*006e*/ 	.short	0x00ff


	//----- nvinfo : EIATTR_MERCURY_ISA_VERSION
	.align		4
        /*0070*/ 	.byte	0x03, 0x5f
        /*0072*/ 	.short	0x0101


	//----- nvinfo : EIATTR_VRC_CTA_INIT_COUNT
	.align		4
        /*0074*/ 	.byte	0x02, 0x4a
	.zero		1
	.zero		1


	//----- nvinfo : EIATTR_EXIT_INSTR_OFFSETS
	.align		4
        /*0078*/ 	.byte	0x04, 0x1c
        /*007a*/ 	.short	(.L_70 - .L_69)


	//   ....[0]....
.L_69:
        /*007c*/ 	.word	0x00000060


	//   ....[1]....
        /*0080*/ 	.word	0x00000190


	//   ....[2]....
        /*0084*/ 	.word	0x000001d0


	//   ....[3]....
        /*0088*/ 	.word	0x00000470


	//   ....[4]....
        /*008c*/ 	.word	0x00000660


	//   ....[5]....
        /*0090*/ 	.word	0x00000680


	//   ....[6]....
        /*0094*/ 	.word	0x00000710


	//   ....[7]....
        /*0098*/ 	.word	0x00000740


	//   ....[8]....
        /*009c*/ 	.word	0x000009d0


	//   ....[9]....
        /*00a0*/ 	.word	0x00000bd0


	//   ....[10]....
        /*00a4*/ 	.word	0x00000bf0


	//----- nvinfo : EIATTR_CRS_STACK_SIZE
	.align		4
.L_70:
        /*00a8*/ 	.byte	0x04, 0x1e
        /*00aa*/ 	.short	(.L_72 - .L_71)
.L_71:
        /*00ac*/ 	.word	0x00000000


	//----- nvinfo : EIATTR_CBANK_PARAM_SIZE
	.align		4
.L_72:
        /*00b0*/ 	.byte	0x03, 0x19
        /*00b2*/ 	.short	0x001d


	//----- nvinfo : EIATTR_PARAM_CBANK
	.align		4
        /*00b4*/ 	.byte	0x04, 0x0a
        /*00b6*/ 	.short	(.L_74 - .L_73)
	.align		4
.L_73:
        /*00b8*/ 	.word	index@(.nv.constant0._Z22update_spin_checkboardPiPfifib)
        /*00bc*/ 	.short	0x0380
        /*00be*/ 	.short	0x001d


	//----- nvinfo : EIATTR_SW_WAR
	.align		4
.L_74:
        /*00c0*/ 	.byte	0x04, 0x36
        /*00c2*/ 	.short	(.L_76 - .L_75)
.L_75:
        /*00c4*/ 	.word	0x00000008
.L_76:


//--------------------- .nv.info._Z11update_spinPii --------------------------
	.section	.nv.info._Z11update_spinPii,"",@"SHT_CUDA_INFO"
	.sectionflags	@""
	.align	4


	//----- nvinfo : EIATTR_CUDA_API_VERSION
	.align		4
        /*0000*/ 	.byte	0x04, 0x37
        /*0002*/ 	.short	(.L_78 - .L_77)
.L_77:
        /*0004*/ 	.word	0x00000082


	//----- nvinfo : EIATTR_KPARAM_INFO
	.align		4
.L_78:
        /*0008*/ 	.byte	0x04, 0x17
        /*000a*/ 	.short	(.L_80 - .L_79)
.L_79:
        /*000c*/ 	.word	0x00000000
        /*0010*/ 	.short	0x0001
        /*0012*/ 	.short	0x0008
        /*0014*/ 	.byte	0x00, 0xf0, 0x11, 0x00


	//----- nvinfo : EIATTR_KPARAM_INFO
	.align		4
.L_80:
        /*0018*/ 	.byte	0x04, 0x17
        /*001a*/ 	.short	(.L_82 - .L_81)
.L_81:
        /*001c*/ 	.word	0x00000000
        /*0020*/ 	.short	0x0000
        /*0022*/ 	.short	0x0000
        /*0024*/ 	.byte	0x00, 0xf5, 0x21, 0x00


	//----- nvinfo : EIATTR_SPARSE_MMA_MASK
	.align		4
.L_82:
        /*0028*/ 	.byte	0x03, 0x50
        /*002a*/ 	.short	0x0000


	//----- nvinfo : EIATTR_MAXREG_COUNT
	.align		4
        /*002c*/ 	.byte	0x03, 0x1b
        /*002e*/ 	.short	0x00ff


	//----- nvinfo : EIATTR_MERCURY_ISA_VERSION
	.align		4
        /*0030*/ 	.byte	0x03, 0x5f
        /*0032*/ 	.short	0x0101


	//----- nvinfo : EIATTR_VRC_CTA_INIT_COUNT
	.align		4
        /*0034*/ 	.byte	0x02, 0x4a
	.zero		1
	.zero		1


	//----- nvinfo : EIATTR_EXIT_INSTR_OFFSETS
	.align		4
        /*0038*/ 	.byte	0x04, 0x1c
        /*003a*/ 	.short	(.L_84 - .L_83)


	//   ....[0]....
.L_83:
        /*003c*/ 	.word	0x00000080


	//   ....[1]....
        /*0040*/ 	.word	0x000000e0


	//----- nvinfo : EIATTR_CBANK_PARAM_SIZE
	.align		4
.L_84:
        /*0044*/ 	.byte	0x03, 0x19
        /*0046*/ 	.short	0x000c


	//----- nvinfo : EIATTR_PARAM_CBANK
	.align		4
        /*0048*/ 	.byte	0x04, 0x0a
        /*004a*/ 	.short	(.L_86 - .L_85)
	.align		4
.L_85:
        /*004c*/ 	.word	index@(.nv.constant0._Z11update_spinPii)
        /*0050*/ 	.short	0x0380
        /*0052*/ 	.short	0x000c


	//----- nvinfo : EIATTR_SW_WAR
	.align		4
.L_86:
        /*0054*/ 	.byte	0x04, 0x36
        /*0056*/ 	.short	(.L_88 - .L_87)
.L_87:
        /*0058*/ 	.word	0x00000008
.L_88:


//--------------------- .nv.info._Z16generate_randomsP17curandStateXORWOWiPf --------------------------
	.section	.nv.info._Z16generate_randomsP17curandStateXORWOWiPf,"",@"SHT_CUDA_INFO"
	.sectionflags	@""
	.align	4


	//----- nvinfo : EIATTR_CUDA_API_VERSION
	.align		4
        /*0000*/ 	.byte	0x04, 0x37
        /*0002*/ 	.short	(.L_90 - .L_89)
.L_89:
        /*0004*/ 	.word	0x00000082


	//----- nvinfo : EIATTR_KPARAM_INFO
	.align		4
.L_90:
        /*0008*/ 	.byte	0x04, 0x17
        /*000a*/ 	.short	(.L_92 - .L_91)
.L_91:
        /*000c*/ 	.word	0x00000000
        /*0010*/ 	.short	0x0002
        /*0012*/ 	.short	0x0010
        /*0014*/ 	.byte	0x00, 0xf5, 0x21, 0x00


	//----- nvinfo : EIATTR_KPARAM_INFO
	.align		4
.L_92:
        /*0018*/ 	.byte	0x04, 0x17
        /*001a*/ 	.short	(.L_94 - .L_93)
.L_93:
        /*001c*/ 	.word	0x00000000
        /*0020*/ 	.short	0x0001
        /*0022*/ 	.short	0x0008
        /*0024*/ 	.byte	0x00, 0xf0, 0x11, 0x00


	//----- nvinfo : EIATTR_KPARAM_INFO
	.align		4
.L_94:
        /*0028*/ 	.byte	0x04, 0x17
        /*002a*/ 	.short	(.L_96 - .L_95)
.L_95:
        /*002c*/ 	.word	0x00000000
        /*0030*/ 	.short	0x0000
        /*0032*/ 	.short	0x0000
        /*0034*/ 	.byte	0x00, 0xf5, 0x21, 0x00


	//----- nvinfo : EIATTR_SPARSE_MMA_MASK
	.align		4
.L_96:
        /*0038*/ 	.byte	0x03, 0x50
        /*003a*/ 	.short	0x0000


	//----- nvinfo : EIATTR_MAXREG_COUNT
	.align		4
        /*003c*/ 	.byte	0x03, 0x1b
        /*003e*/ 	.short	0x00ff


	//----- nvinfo : EIATTR_MERCURY_ISA_VERSION
	.align		4
        /*0040*/ 	.byte	0x03, 0x5f
        /*0042*/ 	.short	0x0101


	//----- nvinfo : EIATTR_VRC_CTA_INIT_COUNT
	.align		4
        /*0044*/ 	.byte	0x02, 0x4a
	.zero		1
	.zero		1


	//----- nvinfo : EIATTR_EXIT_INSTR_OFFSETS
	.align		4
        /*0048*/ 	.byte	0x04, 0x1c
        /*004a*/ 	.short	(.L_98 - .L_97)


	//   ....[0]....
.L_97:
        /*004c*/ 	.word	0x00000170


	//----- nvinfo : EIATTR_CBANK_PARAM_SIZE
	.align		4
.L_98:
        /*0050*/ 	.byte	0x03, 0x19
        /*0052*/ 	.short	0x0018


	//----- nvinfo : EIATTR_PARAM_CBANK
	.align		4
        /*0054*/ 	.byte	0x04, 0x0a
        /*0056*/ 	.short	(.L_100 - .L_99)
	.align		4
.L_99:
        /*0058*/ 	.word	index@(.nv.constant0._Z16generate_randomsP17curandStateXORWOWiPf)
        /*005c*/ 	.short	0x0380
        /*005e*/ 	.short	0x0018


	//----- nvinfo : EIATTR_SW_WAR
	.align		4
.L_100:
        /*0060*/ 	.byte	0x04, 0x36
        /*0062*/ 	.short	(.L_102 - .L_101)
.L_101:
        /*0064*/ 	.word	0x00000008
.L_102:


//--------------------- .nv.info._Z12setup_kernelP17curandStateXORWOWiy --------------------------
	.section	.nv.info._Z12setup_kernelP17curandStateXORWOWiy,"",@"SHT_CUDA_INFO"
	.sectionflags	@""
	.align	4


	//----- nvinfo : EIATTR_CUDA_API_VERSION
	.align		4
        /*0000*/ 	.byte	0x04, 0x37
        /*0002*/ 	.short	(.L_104 - .L_103)
.L_103:
        /*0004*/ 	.word	0x00000082


	//----- nvinfo : EIATTR_KPARAM_INFO
	.align		4
.L_104:
        /*0008*/ 	.byte	0x04, 0x17
        /*000a*/ 	.short	(.L_106 - .L_105)
.L_105:
        /*000c*/ 	.word	0x00000000
        /*0010*/ 	.short	0x0002
        /*0012*/ 	.short	0x0010
        /*0014*/ 	.byte	0x00, 0xf0, 0x21, 0x00


	//----- nvinfo : EIATTR_KPARAM_INFO
	.align		4
.L_106:
        /*0018*/ 	.byte	0x04, 0x17
        /*001a*/ 	.short	(.L_108 - .L_107)
.L_107:
        /*001c*/ 	.word	0x00000000
        /*0020*/ 	.short	0x0001
        /*0022*/ 	.short	0x0008
        /*0024*/ 	.byte	0x00, 0xf0, 0x11, 0x00


	//----- nvinfo : EIATTR_KPARAM_INFO
	.align		4
.L_108:
        /*0028*/ 	.byte	0x04, 0x17
        /*002a*/ 	.short	(.L_110 - .L_109)
.L_109:
        /*002c*/ 	.word	0x00000000
        /*0030*/ 	.short	0x0000
        /*0032*/ 	.short	0x0000
        /*0034*/ 	.byte	0x00, 0xf5, 0x21, 0x00


	//----- nvinfo : EIATTR_SPARSE_MMA_MASK
	.align		4
.L_110:
        /*0038*/ 	.byte	0x03, 0x50
        /*003a*/ 	.short	0x0000


	//----- nvinfo : EIATTR_MAXREG_COUNT
	.align		4
        /*003c*/ 	.byte	0x03, 0x1b
        /*003e*/ 	.short	0x00ff


	//----- nvinfo : EIATTR_MERCURY_ISA_VERSION
	.align		4
        /*0040*/ 	.byte	0x03, 0x5f
        /*0042*/ 	.short	0x0101


	//----- nvinfo : EIATTR_VRC_CTA_INIT_COUNT
	.align		4
        /*0044*/ 	.byte	0x02, 0x4a
	.zero		1
	.zero		1


	//----- nvinfo : EIATTR_EXIT_INSTR_OFFSETS
	.align		4
        /*0048*/ 	.byte	0x04, 0x1c
        /*004a*/ 	.short	(.L_112 - .L_111)


	//   ....[0]....
.L_111:
        /*004c*/ 	.word	0x00000fe0


	//----- nvinfo : EIATTR_CRS_STACK_SIZE
	.align		4
.L_112:
        /*0050*/ 	.byte	0x04, 0x1e
        /*0052*/ 	.short	(.L_114 - .L_113)
.L_113:
        /*0054*/ 	.word	0x00000000


	//----- nvinfo : EIATTR_CBANK_PARAM_SIZE
	.align		4
.L_114:
        /*0058*/ 	.byte	0x03, 0x19
        /*005a*/ 	.short	0x0018


	//----- nvinfo : EIATTR_PARAM_CBANK
	.align		4
        /*005c*/ 	.byte	0x04, 0x0a
        /*005e*/ 	.short	(.L_116 - .L_115)
	.align		4
.L_115:
        /*0060*/ 	.word	index@(.nv.constant0._Z12setup_kernelP17curandStateXORWOWiy)
        /*0064*/ 	.short	0x0380
        /*0066*/ 	.short	0x0018


	//----- nvinfo : EIATTR_SW_WAR
	.align		4
.L_116:
        /*0068*/ 	.byte	0x04, 0x36
        /*006a*/ 	.short	(.L_118 - .L_117)
.L_117:
        /*006c*/ 	.word	0x00000008
.L_118:


//--------------------- .nv.callgraph             --------------------------
	.section	.nv.callgraph,"",@"SHT_CUDA_CALLGRAPH"
	.align	4
	.sectionentsize	8
	.align		4
        /*0000*/ 	.word	0x00000000
	.align		4
        /*0004*/ 	.word	0xffffffff
	.align		4
        /*0008*/ 	.word	0x00000000
	.align		4
        /*000c*/ 	.word	0xfffffffe
	.align		4
        /*0010*/ 	.word	0x00000000
	.align		4
        /*0014*/ 	.word	0xfffffffd
	.align		4
        /*0018*/ 	.word	0x00000000
	.align		4
        /*001c*/ 	.word	0xfffffffc


//--------------------- .nv.constant4             --------------------------
	.section	.nv.constant4,"a",@progbits
	.align	8
	.align		8
.nv.constant4:
        /*0000*/ 	.dword	precalc_xorwow_matrix
	.align		8
        /*0008*/ 	.dword	precalc_xorwow_offset_matrix
	.align		8
        /*0010*/ 	.dword	mrg32k3aM1
	.align		8
        /*0018*/ 	.dword	mrg32k3aM2
	.align		8
        /*0020*/ 	.dword	mrg32k3aM1SubSeq
	.align		8
        /*0028*/ 	.dword	mrg32k3aM2SubSeq
	.align		8
        /*0030*/ 	.dword	mrg32k3aM1Seq
	.align		8
        /*0038*/ 	.dword	mrg32k3aM2Seq


//--------------------- .nv.constant3             --------------------------
	.section	.nv.constant3,"a",@progbits
	.align	8
.nv.constant3:
	.type		__cr_lgamma_table,@object
	.size		__cr_lgamma_table,(.L_8 - __cr_lgamma_table)
__cr_lgamma_table:
        /*0000*/ 	.byte	0x00, 0x00, 0x00, 0x00, 0x00, 0x00, 0x00, 0x00, 0x00, 0x00, 0x00, 0x00, 0x00, 0x00, 0x00, 0x00
        /*0010*/ 	.byte	0xef, 0x39, 0xfa, 0xfe, 0x42, 0x2e, 0xe6, 0x3f, 0x02, 0x20, 0x2a, 0xfa, 0x0b, 0xab, 0xfc, 0x3f
        /*0020*/ 	.byte	0xf9, 0x2c, 0x92, 0x7c, 0xa7, 0x6c, 0x09, 0x40, 0xc9, 0x79, 0x44, 0x3c, 0x64, 0x26, 0x13, 0x40
        /*0030*/ 	.byte	0xca, 0x01, 0xcf, 0x3a, 0x27, 0x51, 0x1a, 0x40, 0x30, 0xcc, 0x2d, 0xf3, 0xe1, 0x0c, 0x21, 0x40
        /*0040*/ 	.byte	0x0d, 0xb7, 0xfc, 0x82, 0x8e, 0x35, 0x25, 0x40
.L_8:


//--------------------- .text._Z26calculate_spin_hamiltonianPiiS_ --------------------------
	.section	.text._Z26calculate_spin_hamiltonianPiiS_,"ax",@progbits
	.align	128
        .global         _Z26calculate_spin_hamiltonianPiiS_
        .type           _Z26calculate_spin_hamiltonianPiiS_,@function
        .size           _Z26calculate_spin_hamiltonianPiiS_,(.L_x_40 - _Z26calculate_spin_hamiltonianPiiS_)
        .other          _Z26calculate_spin_hamiltonianPiiS_,@"STO_CUDA_ENTRY STV_DEFAULT"
_Z26calculate_spin_hamiltonianPiiS_:
.text._Z26calculate_spin_hamiltonianPiiS_:
[----:B------:R-:W-:Y:S01]  /*0000*/  LDC R1, c[0x0][0x37c] ;  /* 0x0000df00ff017b82 */ /* 0x000fe20000000800 */
[----:B------:R-:W0:Y:S07]  /*0010*/  S2R R19, SR_TID.X ;  /* 0x0000000000137919 */ /* 0x000e2e0000002100 */
[----:B------:R-:W1:Y:S01]  /*0020*/  LDC R0, c[0x0][0x388] ;  /* 0x0000e200ff007b82 */ /* 0x000e620000000800 */
[----:B------:R-:W0:Y:S02]  /*0030*/  S2R R7, SR_TID.Y ;  /* 0x0000000000077919 */ /* 0x000e240000002200 */
[----:B0-----:R-:W-:-:S04]  /*0040*/  VIMNMX.U32 R3, PT, PT, R19, R7, !PT ;  /* 0x0000000713037248 */ /* 0x001fc80007fe0000 */
[----:B-1----:R-:W-:-:S13]  /*0050*/  ISETP.GE.U32.AND P0, PT, R3, R0, PT ;  /* 0x000000000300720c */ /* 0x002fda0003f06070 */
[----:B------:R-:W-:Y:S05]  /*0060*/  @P0 EXIT ;  /* 0x000000000000094d */ /* 0x000fea0003800000 */
[----:B------:R-:W0:Y:S01]  /*0070*/  LDC.64 R2, c[0x0][0x380] ;  /* 0x0000e000ff027b82 */ /* 0x000e220000000a00 */
[----:B------:R-:W-:Y:S01]  /*0080*/  ISETP.NE.AND P1, PT, R19, RZ, PT ;  /* 0x000000ff1300720c */ /* 0x000fe20003f25270 */
[----:B------:R-:W1:Y:S01]  /*0090*/  LDCU.64 UR4, c[0x0][0x358] ;  /* 0x00006b00ff0477ac */ /* 0x000e620008000a00 */
[----:B------:R-:W-:-:S05]  /*00a0*/  IMAD R9, R7, R0, R19 ;  /* 0x0000000007097224 */ /* 0x000fca00078e0213 */
[----:B------:R-:W2:Y:S06]  /*00b0*/  LDC.64 R4, c[0x0][0x390] ;  /* 0x0000e400ff047b82 */ /* 0x000eac0000000a00 */
[----:B------:R-:W-:-:S05]  /*00c0*/  @P1 IADD3 R13, PT, PT, R9, -0x1, RZ ;  /* 0xffffffff090d1810 */ /* 0x000fca0007ffe0ff */
[----:B0-----:R-:W-:-:S04]  /*00d0*/  @P1 IMAD.WIDE.U32 R12, R13, 0x4, R2 ;  /* 0x000000040d0c1825 */ /* 0x001fc800078e0002 */
[C---:B------:R-:W-:Y:S02]  /*00e0*/  IMAD.WIDE R10, R9.reuse, 0x4, R2 ;  /* 0x00000004090a7825 */ /* 0x040fe400078e0202 */
[----:B-1----:R-:W3:Y:S02]  /*00f0*/  @P1 LDG.E R13, desc[UR4][R12.64] ;  /* 0x000000040c0d1981 */ /* 0x002ee4000c1e1900 */
[----:B--2---:R-:W-:Y:S02]  /*0100*/  IMAD.WIDE R4, R9, 0x4, R4 ;  /* 0x0000000409047825 */ /* 0x004fe400078e0204 */
[----:B------:R-:W3:Y:S04]  /*0110*/  LDG.E R6, desc[UR4][R10.64] ;  /* 0x000000040a067981 */ /* 0x000ee8000c1e1900 */
[----:B------:R-:W3:Y:S01]  /*0120*/  @P1 LDG.E R8, desc[UR4][R4.64] ;  /* 0x0000000404081981 */ /* 0x000ee2000c1e1900 */
[----:B------:R-:W-:-:S04]  /*0130*/  IADD3 R16, PT, PT, R0, -0x1, RZ ;  /* 0xffffffff00107810 */ /* 0x000fc80007ffe0ff */
[----:B------:R-:W-:-:S13]  /*0140*/  ISETP.NE.AND P0, PT, R19, R16, PT ;  /* 0x000000101300720c */ /* 0x000fda0003f05270 */
[----:B------:R-:W-:-:S05]  /*0150*/  @P0 IADD3 R15, PT, PT, R9, 0x1, RZ ;  /* 0x00000001090f0810 */ /* 0x000fca0007ffe0ff */
[----:B------:R-:W-:-:S04]  /*0160*/  @P0 IMAD.WIDE.U32 R14, R15, 0x4, R2 ;  /* 0x000000040f0e0825 */ /* 0x000fc800078e0002 */
[----:B---3--:R-:W-:-:S05]  /*0170*/  @P1 IMAD R17, R6, R13, R8 ;  /* 0x0000000d06111224 */ /* 0x008fca00078e0208 */
[----:B------:R0:W-:Y:S04]  /*0180*/  @P1 STG.E desc[UR4][R4.64], R17 ;  /* 0x0000001104001986 */ /* 0x0001e8000c101904 */
[----:B------:R-:W2:Y:S04]  /*0190*/  @P0 LDG.E R15, desc[UR4][R14.64] ;  /* 0x000000040e0f0981 */ /* 0x000ea8000c1e1900 */
[----:B------:R-:W2:Y:S01]  /*01a0*/  @P0 LDG.E R18, desc[UR4][R4.64] ;  /* 0x0000000404120981 */ /* 0x000ea2000c1e1900 */
[----:B------:R-:W-:-:S13]  /*01b0*/  ISETP.NE.AND P1, PT, R7, RZ, PT ;  /* 0x000000ff0700720c */ /* 0x000fda0003f25270 */
[----:B------:R-:W-:-:S05]  /*01c0*/  @P1 IMAD R8, R7, R0, -R0 ;  /* 0x0000000007081224 */ /* 0x000fca00078e0a00 */
[----:B------:R-:W-:-:S05]  /*01d0*/  @P1 IADD3 R11, PT, PT, R8, R19, RZ ;  /* 0x00000013080b1210 */ /* 0x000fca0007ffe0ff */
[----:B------:R-:W-:-:S04]  /*01e0*/  @P1 IMAD.WIDE.U32 R10, R11, 0x4, R2 ;  /* 0x000000040b0a1825 */ /* 0x000fc800078e0002 */
[----:B--2---:R-:W-:-:S05]  /*01f0*/  @P0 IMAD R13, R6, R15, R18 ;  /* 0x0000000f060d0224 */ /* 0x004fca00078e0212 */
[----:B------:R0:W-:Y:S04]  /*0200*/  @P0 STG.E desc[UR4][R4.64], R13 ;  /* 0x0000000d04000986 */ /* 0x0001e8000c101904 */
[----:B------:R-:W2:Y:S04]  /*0210*/  @P1 LDG.E R11, desc[UR4][R10.64] ;  /* 0x000000040a0b1981 */ /* 0x000ea8000c1e1900 */
[----:B------:R-:W2:Y:S01]  /*0220*/  @P1 LDG.E R8, desc[UR4][R4.64] ;  /* 0x0000000404081981 */ /* 0x000ea2000c1e1900 */
[----:B------:R-:W-:Y:S01]  /*0230*/  ISETP.NE.AND P0, PT, R7, R16, PT ;  /* 0x000000100700720c */ /* 0x000fe20003f05270 */
[----:B--2---:R-:W-:-:S05]  /*0240*/  @P1 IMAD R7, R6, R11, R8 ;  /* 0x0000000b06071224 */ /* 0x004fca00078e0208 */
[----:B------:R0:W-:Y:S07]  /*0250*/  @P1 STG.E desc[UR4][R4.64], R7 ;  /* 0x0000000704001986 */ /* 0x0001ee000c101904 */
[----:B------:R-:W-:Y:S05]  /*0260*/  @!P0 EXIT ;  /* 0x000000000000894d */ /* 0x000fea0003800000 */
[----:B------:R-:W-:Y:S01]  /*0270*/  IADD3 R9, PT, PT, R9, R0, RZ ;  /* 0x0000000009097210 */ /* 0x000fe20007ffe0ff */
[----:B0-----:R-:W2:Y:S04]  /*0280*/  LDG.E R7, desc[UR4][R4.64] ;  /* 0x0000000404077981 */ /* 0x001ea8000c1e1900 */
[----:B------:R-:W-:-:S06]  /*0290*/  IMAD.WIDE.U32 R2, R9, 0x4, R2 ;  /* 0x0000000409027825 */ /* 0x000fcc00078e0002 */
[----:B------:R-:W2:Y:S02]  /*02a0*/  LDG.E R3, desc[UR4][R2.64] ;  /* 0x0000000402037981 */ /* 0x000ea4000c1e1900 */
[----:B--2---:R-:W-:-:S05]  /*02b0*/  IMAD R7, R6, R3, R7 ;  /* 0x0000000306077224 */ /* 0x004fca00078e0207 */
[----:B------:R-:W-:Y:S01]  /*02c0*/  STG.E desc[UR4][R4.64], R7 ;  /* 0x0000000704007986 */ /* 0x000fe2000c101904 */
[----:B------:R-:W-:Y:S05]  /*02d0*/  EXIT ;  /* 0x000000000000794d */ /* 0x000fea0003800000 */
.L_x_0:
[----:B------:R-:W-:-:S00]  /*02e0*/  BRA `(.L_x_0) ;  /* 0xfffffffc00fc7947 */ /* 0x000fc0000383ffff */
[----:B------:R-:W-:-:S00]  /*02f0*/  NOP ;  /* 0x0000000000007918 */ /* 0x000fc00000000000 */
        /* <DEDUP_REMOVED lines=8> */
.L_x_40:


//--------------------- .text._Z22update_spin_checkboardPiPfifib --------------------------
	.section	.text._Z22update_spin_checkboardPiPfifib,"ax",@progbits
	.align	128
        .global         _Z22update_spin_checkboardPiPfifib
        .type           _Z22update_spin_checkboardPiPfifib,@function
        .size           _Z22update_spin_checkboardPiPfifib,(.L_x_39 - _Z22update_spin_checkboardPiPfifib)
        .other          _Z22update_spin_checkboardPiPfifib,@"STO_CUDA_ENTRY STV_DEFAULT"
_Z22update_spin_checkboardPiPfifib:
.text._Z22update_spin_checkboardPiPfifib:
        /* <DEDUP_REMOVED lines=8> */
[----:B------:R-:W1:Y:S01]  /*0080*/  LDCU.64 UR6, c[0x0][0x358] ;  /* 0x00006b00ff0677ac */ /* 0x000e620008000a00 */
[----:B------:R-:W-:Y:S01]  /*0090*/  IMAD R7, R17, R12, R15 ;  /* 0x0000000c11077224 */ /* 0x000fe200078e020f */
[----:B------:R-:W2:Y:S03]  /*00a0*/  LDCU.U8 UR4, c[0x0][0x39c] ;  /* 0x00007380ff0477ac */ /* 0x000ea60008000000 */
[----:B0-----:R-:W-:-:S05]  /*00b0*/  IMAD.WIDE.U32 R4, R7, 0x4, R2 ;  /* 0x0000000407047825 */ /* 0x001fca00078e0002 */
[----:B-1----:R-:W3:Y:S01]  /*00c0*/  LDG.E R6, desc[UR6][R4.64] ;  /* 0x0000000604067981 */ /* 0x002ee2000c1e1900 */
[----:B------:R-:W0:Y:S01]  /*00d0*/  LDC R0, c[0x0][0x394] ;  /* 0x0000e500ff007b82 */ /* 0x000e220000000800 */
[----:B--2---:R-:W-:-:S04]  /*00e0*/  UPRMT UR4, UR4, 0x8880, URZ ;  /* 0x0000888004047896 */ /* 0x004fc800080000ff */
[----:B------:R-:W-:Y:S01]  /*00f0*/  UISETP.NE.AND UP0, UPT, UR4, URZ, UPT ;  /* 0x000000ff0400728c */ /* 0x000fe2000bf05270 */
[----:B---3--:R-:W-:-:S08]  /*0100*/  IMAD.MOV R9, RZ, RZ, -R6 ;  /* 0x000000ffff097224 */ /* 0x008fd000078e0a06 */
[----:B0-----:R-:W-:Y:S05]  /*0110*/  BRA.U !UP0, `(.L_x_1) ;  /* 0x00000005085c7547 */ /* 0x001fea000b800000 */
[----:B------:R-:W-:Y:S01]  /*0120*/  LOP3.LUT R8, R15, 0x1, RZ, 0xc0, !PT ;  /* 0x000000010f087812 */ /* 0x000fe200078ec0ff */
[----:B------:R-:W-:Y:S04]  /*0130*/  BSSY.RECONVERGENT B0, `(.L_x_2) ;  /* 0x0000016000007945 */ /* 0x000fe80003800200 */
[----:B------:R-:W-:Y:S01]  /*0140*/  BSSY.RELIABLE B1, `(.L_x_3) ;  /* 0x000000f000017945 */ /* 0x000fe20003800100 */
[----:B------:R-:W-:-:S13]  /*0150*/  ISETP.NE.U32.AND P0, PT, R8, 0x1, PT ;  /* 0x000000010800780c */ /* 0x000fda0003f05070 */
[----:B------:R-:W-:Y:S05]  /*0160*/  @P0 BRA `(.L_x_4) ;  /* 0x0000000000100947 */ /* 0x000fea0003800000 */
[----:B------:R-:W-:-:S04]  /*0170*/  LOP3.LUT R8, R17, 0x1, RZ, 0xc0, !PT ;  /* 0x0000000111087812 */ /* 0x000fc800078ec0ff */
[----:B------:R-:W-:-:S13]  /*0180*/  ISETP.NE.U32.AND P0, PT, R8, 0x1, PT ;  /* 0x000000010800780c */ /* 0x000fda0003f05070 */
[----:B------:R-:W-:Y:S05]  /*0190*/  @P0 EXIT ;  /* 0x000000000000094d */ /* 0x000fea0003800000 */
[----:B------:R-:W-:Y:S05]  /*01a0*/  BRA `(.L_x_5) ;  /* 0x0000000000207947 */ /* 0x000fea0003800000 */
.L_x_4:
[----:B------:R-:W-:-:S04]  /*01b0*/  LOP3.LUT R8, R17, 0x1, RZ, 0xc0, !PT ;  /* 0x0000000111087812 */ /* 0x000fc800078ec0ff */
[----:B------:R-:W-:-:S13]  /*01c0*/  ISETP.NE.U32.AND P0, PT, R8, 0x1, PT ;  /* 0x000000010800780c */ /* 0x000fda0003f05070 */
[----:B------:R-:W-:Y:S05]  /*01d0*/  @!P0 EXIT ;  /* 0x000000000000894d */ /* 0x000fea0003800000 */
[----:B------:R-:W-:Y:S01]  /*01e0*/  ISETP.NE.AND P0, PT, R15, RZ, PT ;  /* 0x000000ff0f00720c */ /* 0x000fe20003f05270 */
[----:B------:R-:W-:Y:S02]  /*01f0*/  HFMA2 R8, -RZ, RZ, 0, 0 ;  /* 0x00000000ff087431 */ /* 0x000fe400000001ff */
[----:B------:R-:W-:-:S10]  /*0200*/  IMAD.MOV.U32 R13, RZ, RZ, RZ ;  /* 0x000000ffff0d7224 */ /* 0x000fd400078e00ff */
[----:B------:R-:W-:Y:S05]  /*0210*/  @!P0 BREAK.RELIABLE B1 ;  /* 0x0000000000018942 */ /* 0x000fea0003800100 */
[----:B------:R-:W-:Y:S05]  /*0220*/  @!P0 BRA `(.L_x_6) ;  /* 0x0000000000188947 */ /* 0x000fea0003800000 */
.L_x_5:
[----:B------:R-:W-:Y:S05]  /*0230*/  BSYNC.RELIABLE B1 ;  /* 0x0000000000017941 */ /* 0x000fea0003800100 */
.L_x_3:
[----:B------:R-:W-:-:S04]  /*0240*/  VIADD R11, R7, 0xffffffff ;  /* 0xffffffff070b7836 */ /* 0x000fc80000000000 */
[----:B------:R-:W-:-:S06]  /*0250*/  IMAD.WIDE.U32 R10, R11, 0x4, R2 ;  /* 0x000000040b0a7825 */ /* 0x000fcc00078e0002 */
[----:B------:R-:W2:Y:S02]  /*0260*/  LDG.E R10, desc[UR6][R10.64] ;  /* 0x000000060a0a7981 */ /* 0x000ea4000c1e1900 */
[----:B--2---:R-:W-:Y:S02]  /*0270*/  IMAD R8, R10, R9, RZ ;  /* 0x000000090a087224 */ /* 0x004fe400078e02ff */
[----:B------:R-:W-:-:S07]  /*0280*/  IMAD R13, R6, R10, RZ ;  /* 0x0000000a060d7224 */ /* 0x000fce00078e02ff */
.L_x_6:
[----:B------:R-:W-:Y:S05]  /*0290*/  BSYNC.RECONVERGENT B0 ;  /* 0x0000000000007941 */ /* 0x000fea0003800200 */
.L_x_2:
[----:B------:R-:W-:Y:S05]  /*02a0*/  WARPSYNC.ALL ;  /* 0x0000000000007948 */ /* 0x000fea0003800000 */
[----:B------:R-:W-:Y:S01]  /*02b0*/  VIADD R14, R12, 0xffffffff ;  /* 0xffffffff0c0e7836 */ /* 0x000fe20000000000 */
[----:B------:R-:W-:Y:S01]  /*02c0*/  ISETP.NE.AND P1, PT, R17, RZ, PT ;  /* 0x000000ff1100720c */ /* 0x000fe20003f25270 */
[----:B------:R-:W0:Y:S03]  /*02d0*/  LDCU UR4, c[0x0][0x390] ;  /* 0x00007200ff0477ac */ /* 0x000e260008000800 */
[----:B------:R-:W-:-:S02]  /*02e0*/  ISETP.NE.AND P0, PT, R15, R14, PT ;  /* 0x0000000e0f00720c */ /* 0x000fc40003f05270 */
[----:B------:R-:W-:-:S07]  /*02f0*/  ISETP.NE.AND P2, PT, R17, R14, PT ;  /* 0x0000000e1100720c */ /* 0x000fce0003f45270 */
[----:B------:R-:W-:-:S04]  /*0300*/  @P1 IMAD R16, R17, R12, -R12 ;  /* 0x0000000c11101224 */ /* 0x000fc800078e0a0c */
[C---:B------:R-:W-:Y:S01]  /*0310*/  @P0 IADD3 R11, PT, PT, R7.reuse, 0x1, RZ ;  /* 0x00000001070b0810 */ /* 0x040fe20007ffe0ff */
[----:B------:R-:W-:Y:S01]  /*0320*/  @P1 IMAD.IADD R15, R16, 0x1, R15 ;  /* 0x00000001100f1824 */ /* 0x000fe200078e020f */
[C---:B------:R-:W-:Y:S01]  /*0330*/  @P2 IADD3 R19, PT, PT, R7.reuse, R14, RZ ;  /* 0x0000000e07132210 */ /* 0x040fe20007ffe0ff */
[----:B------:R-:W-:Y:S02]  /*0340*/  @P2 IMAD.IADD R17, R7, 0x1, R12 ;  /* 0x0000000107112824 */ /* 0x000fe400078e020c */
[----:B------:R-:W-:-:S04]  /*0350*/  @P0 IMAD.WIDE.U32 R10, R11, 0x4, R2 ;  /* 0x000000040b0a0825 */ /* 0x000fc800078e0002 */
[--C-:B------:R-:W-:Y:S02]  /*0360*/  @P1 IMAD.WIDE.U32 R14, R15, 0x4, R2.reuse ;  /* 0x000000040f0e1825 */ /* 0x100fe400078e0002 */
[----:B------:R-:W2:Y:S02]  /*0370*/  @P0 LDG.E R10, desc[UR6][R10.64] ;  /* 0x000000060a0a0981 */ /* 0x000ea4000c1e1900 */
[--C-:B------:R-:W-:Y:S02]  /*0380*/  @P2 IMAD.WIDE.U32 R16, R17, 0x4, R2.reuse ;  /* 0x0000000411102825 */ /* 0x100fe400078e0002 */
[----:B------:R-:W3:Y:S02]  /*0390*/  @P1 LDG.E R14, desc[UR6][R14.64] ;  /* 0x000000060e0e1981 */ /* 0x000ee4000c1e1900 */
[----:B------:R-:W-:Y:S02]  /*03a0*/  @P2 IMAD.WIDE.U32 R2, R19, 0x4, R2 ;  /* 0x0000000413022825 */ /* 0x000fe400078e0002 */
[----:B------:R-:W4:Y:S04]  /*03b0*/  @P2 LDG.E R16, desc[UR6][R16.64] ;  /* 0x0000000610102981 */ /* 0x000f28000c1e1900 */
[----:B------:R-:W5:Y:S01]  /*03c0*/  @P2 LDG.E R2, desc[UR6][R2.64] ;  /* 0x0000000602022981 */ /* 0x000f62000c1e1900 */
[----:B--2---:R-:W-:-:S02]  /*03d0*/  @P0 IMAD R8, R10, R9, R8 ;  /* 0x000000090a080224 */ /* 0x004fc400078e0208 */
[----:B------:R-:W-:Y:S02]  /*03e0*/  @P0 IMAD R13, R6, R10, R13 ;  /* 0x0000000a060d0224 */ /* 0x000fe400078e020d */
[-C--:B---3--:R-:W-:Y:S02]  /*03f0*/  @P1 IMAD R8, R14, R9.reuse, R8 ;  /* 0x000000090e081224 */ /* 0x088fe400078e0208 */
[----:B------:R-:W-:Y:S02]  /*0400*/  @P1 IMAD R13, R6, R14, R13 ;  /* 0x0000000e060d1224 */ /* 0x000fe400078e020d */
[----:B----4-:R-:W-:Y:S02]  /*0410*/  @P2 IMAD R8, R16, R9, R8 ;  /* 0x0000000910082224 */ /* 0x010fe400078e0208 */
[----:B-----5:R-:W-:-:S04]  /*0420*/  @P2 IMAD R13, R6, R2, R13 ;  /* 0x00000002060d2224 */ /* 0x020fc800078e020d */
[----:B------:R-:W-:-:S04]  /*0430*/  IMAD.IADD R8, R13, 0x1, -R8 ;  /* 0x000000010d087824 */ /* 0x000fc800078e0a08 */
[----:B0-----:R-:W-:-:S05]  /*0440*/  IMAD R6, R8, UR4, RZ ;  /* 0x0000000408067c24 */ /* 0x001fca000f8e02ff */
[----:B------:R-:W-:-:S13]  /*0450*/  ISETP.GT.AND P0, PT, R6, RZ, PT ;  /* 0x000000ff0600720c */ /* 0x000fda0003f04270 */
[----:B------:R0:W-:Y:S01]  /*0460*/  @!P0 STG.E desc[UR6][R4.64], R9 ;  /* 0x0000000904008986 */ /* 0x0001e2000c101906 */
[----:B------:R-:W-:Y:S05]  /*0470*/  @!P0 EXIT ;  /* 0x000000000000894d */ /* 0x000fea0003800000 */
[----:B------:R-:W1:Y:S01]  /*0480*/  LDC R8, c[0x0][0x394] ;  /* 0x0000e500ff087b82 */ /* 0x000e620000000800 */
[----:B------:R-:W-:Y:S01]  /*0490*/  IMAD.MOV R3, RZ, RZ, -R6 ;  /* 0x000000ffff037224 */ /* 0x000fe200078e0a06 */
[----:B------:R-:W-:Y:S04]  /*04a0*/  BSSY.RECONVERGENT B0, `(.L_x_7) ;  /* 0x000000c000007945 */ /* 0x000fe80003800200 */
[----:B------:R-:W-:Y:S01]  /*04b0*/  I2FP.F32.S32 R3, R3 ;  /* 0x0000000300037245 */ /* 0x000fe20000201400 */
[----:B-1----:R-:W1:Y:S08]  /*04c0*/  MUFU.RCP R2, R8 ;  /* 0x0000000800027308 */ /* 0x002e700000001000 */
[----:B------:R-:W2:Y:S01]  /*04d0*/  FCHK P0, R3, R8 ;  /* 0x0000000803007302 */ /* 0x000ea20000000000 */
[----:B-1----:R-:W-:-:S04]  /*04e0*/  FFMA R11, R2, -R8, 1 ;  /* 0x3f800000020b7423 */ /* 0x002fc80000000808 */
[----:B------:R-:W-:-:S04]  /*04f0*/  FFMA R2, R2, R11, R2 ;  /* 0x0000000b02027223 */ /* 0x000fc80000000002 */
[----:B------:R-:W-:-:S04]  /*0500*/  FFMA R6, R3, R2, RZ ;  /* 0x0000000203067223 */ /* 0x000fc800000000ff */
[----:B------:R-:W-:-:S04]  /*0510*/  FFMA R11, R6, -R8, R3 ;  /* 0x80000008060b7223 */ /* 0x000fc80000000003 */
[----:B------:R-:W-:Y:S01]  /*0520*/  FFMA R6, R2, R11, R6 ;  /* 0x0000000b02067223 */ /* 0x000fe20000000006 */
[----:B--2---:R-:W-:Y:S06]  /*0530*/  @!P0 BRA `(.L_x_8) ;  /* 0x0000000000088947 */ /* 0x004fec0003800000 */
[----:B------:R-:W-:-:S07]  /*0540*/  MOV R2, 0x560 ;  /* 0x0000056000027802 */ /* 0x000fce0000000f00 */
[----:B0-----:R-:W-:Y:S05]  /*0550*/  CALL.REL.NOINC `($__internal_0_$__cuda_sm3x_div_rn_noftz_f32_slowpath) ;  /* 0x0000000400a87944 */ /* 0x001fea0003c00000 */
.L_x_8:
[----:B------:R-:W-:Y:S05]  /*0560*/  BSYNC.RECONVERGENT B0 ;  /* 0x0000000000007941 */ /* 0x000fea0003800200 */
.L_x_7:
[----:B------:R-:W1:Y:S02]  /*0570*/  LDC.64 R2, c[0x0][0x388] ;  /* 0x0000e200ff027b82 */ /* 0x000e640000000a00 */
[----:B-1----:R-:W-:-:S06]  /*0580*/  IMAD.WIDE.U32 R2, R7, 0x4, R2 ;  /* 0x0000000407027825 */ /* 0x002fcc00078e0002 */
[----:B------:R-:W2:Y:S01]  /*0590*/  LDG.E R3, desc[UR6][R2.64] ;  /* 0x0000000602037981 */ /* 0x000ea2000c1e1900 */
[----:B------:R-:W-:Y:S01]  /*05a0*/  MOV R7, 0x3bbb989d ;  /* 0x3bbb989d00077802 */ /* 0x000fe20000000f00 */
[----:B------:R-:W-:-:S04]  /*05b0*/  IMAD.MOV.U32 R11, RZ, RZ, 0x437c0000 ;  /* 0x437c0000ff0b7424 */ /* 0x000fc800078e00ff */
[----:B------:R-:W-:-:S04]  /*05c0*/  FFMA.SAT R0, R6, R7, 0.5 ;  /* 0x3f00000006007423 */ /* 0x000fc80000002007 */
[----:B------:R-:W-:-:S04]  /*05d0*/  FFMA.RM R0, R0, R11, 12582913 ;  /* 0x4b40000100007423 */ /* 0x000fc8000000400b */
[C---:B------:R-:W-:Y:S01]  /*05e0*/  FADD R7, R0.reuse, -12583039 ;  /* 0xcb40007f00077421 */ /* 0x040fe20000000000 */
[----:B------:R-:W-:-:S03]  /*05f0*/  IMAD.SHL.U32 R0, R0, 0x800000, RZ ;  /* 0x0080000000007824 */ /* 0x000fc600078e00ff */
[----:B------:R-:W-:-:S04]  /*0600*/  FFMA R7, R6, 1.4426950216293334961, -R7 ;  /* 0x3fb8aa3b06077823 */ /* 0x000fc80000000807 */
[----:B------:R-:W-:-:S06]  /*0610*/  FFMA R7, R6, 1.925963033500011079e-08, R7 ;  /* 0x32a5706006077823 */ /* 0x000fcc0000000007 */
[----:B------:R-:W1:Y:S02]  /*0620*/  MUFU.EX2 R7, R7 ;  /* 0x0000000700077308 */ /* 0x000e640000000800 */
[----:B-1----:R-:W-:-:S05]  /*0630*/  FMUL R0, R0, R7 ;  /* 0x0000000700007220 */ /* 0x002fca0000400000 */
[----:B------:R-:W-:-:S04]  /*0640*/  FMNMX R0, R0, 1, PT ;  /* 0x3f80000000007809 */ /* 0x000fc80003800000 */
[----:B--2---:R-:W-:-:S13]  /*0650*/  FSETP.GEU.AND P0, PT, R3, R0, PT ;  /* 0x000000000300720b */ /* 0x004fda0003f0e000 */
[----:B------:R-:W-:Y:S05]  /*0660*/  @P0 EXIT ;  /* 0x000000000000094d */ /* 0x000fea0003800000 */
[----:B------:R-:W-:Y:S01]  /*0670*/  STG.E desc[UR6][R4.64], R9 ;  /* 0x0000000904007986 */ /* 0x000fe2000c101906 */
[----:B------:R-:W-:Y:S05]  /*0680*/  EXIT ;  /* 0x000000000000794d */ /* 0x000fea0003800000 */
.L_x_1:
[----:B------:R-:W-:Y:S01]  /*0690*/  LOP3.LUT R8, R15, 0x1, RZ, 0xc0, !PT ;  /* 0x000000010f087812 */ /* 0x000fe200078ec0ff */
[----:B------:R-:W-:Y:S04]  /*06a0*/  BSSY.RECONVERGENT B0, `(.L_x_9) ;  /* 0x0000016000007945 */ /* 0x000fe80003800200 */
[----:B------:R-:W-:Y:S01]  /*06b0*/  BSSY.RELIABLE B1, `(.L_x_10) ;  /* 0x000000f000017945 */ /* 0x000fe20003800100 */
[----:B------:R-:W-:-:S13]  /*06c0*/  ISETP.NE.U32.AND P0, PT, R8, 0x1, PT ;  /* 0x000000010800780c */ /* 0x000fda0003f05070 */
[----:B------:R-:W-:Y:S05]  /*06d0*/  @P0 BRA `(.L_x_11) ;  /* 0x0000000000100947 */ /* 0x000fea0003800000 */
[----:B------:R-:W-:-:S04]  /*06e0*/  LOP3.LUT R8, R17, 0x1, RZ, 0xc0, !PT ;  /* 0x0000000111087812 */ /* 0x000fc800078ec0ff */
[----:B------:R-:W-:-:S13]  /*06f0*/  ISETP.NE.U32.AND P0, PT, R8, 0x1, PT ;  /* 0x000000010800780c */ /* 0x000fda0003f05070 */
[----:B------:R-:W-:Y:S05]  /*0700*/  @P0 BRA `(.L_x_12) ;  /* 0x0000000000240947 */ /* 0x000fea0003800000 */
[----:B------:R-:W-:Y:S05]  /*0710*/  EXIT ;  /* 0x000000000000794d */ /* 0x000fea0003800000 */
.L_x_11:
[----:B------:R-:W-:-:S04]  /*0720*/  LOP3.LUT R8, R17, 0x1, RZ, 0xc0, !PT ;  /* 0x0000000111087812 */ /* 0x000fc800078ec0ff */
[----:B------:R-:W-:-:S13]  /*0730*/  ISETP.NE.U32.AND P0, PT, R8, 0x1, PT ;  /* 0x000000010800780c */ /* 0x000fda0003f05070 */
[----:B------:R-:W-:Y:S05]  /*0740*/  @P0 EXIT ;  /* 0x000000000000094d */ /* 0x000fea0003800000 */
[----:B------:R-:W-:Y:S01]  /*0750*/  ISETP.NE.AND P0, PT, R15, RZ, PT ;  /* 0x000000ff0f00720c */ /* 0x000fe20003f05270 */
[----:B------:R-:W-:Y:S02]  /*0760*/  HFMA2 R11, -RZ, RZ, 0, 0 ;  /* 0x00000000ff0b7431 */ /* 0x000fe400000001ff */
[----:B------:R-:W-:-:S10]  /*0770*/  IMAD.MOV.U32 R8, RZ, RZ, RZ ;  /* 0x000000ffff087224 */ /* 0x000fd400078e00ff */
[----:B------:R-:W-:Y:S05]  /*0780*/  @!P0 BREAK.RELIABLE B1 ;  /* 0x0000000000018942 */ /* 0x000fea0003800100 */
[----:B------:R-:W-:Y:S05]  /*0790*/  @!P0 BRA `(.L_x_13) ;  /* 0x0000000000188947 */ /* 0x000fea0003800000 */
.L_x_12:
[----:B------:R-:W-:Y:S05]  /*07a0*/  BSYNC.RELIABLE B1 ;  /* 0x0000000000017941 */ /* 0x000fea0003800100 */
.L_x_10:
[----:B------:R-:W-:-:S04]  /*07b0*/  VIADD R19, R7, 0xffffffff ;  /* 0xffffffff07137836 */ /* 0x000fc80000000000 */
[----:B------:R-:W-:-:S06]  /*07c0*/  IMAD.WIDE.U32 R18, R19, 0x4, R2 ;  /* 0x0000000413127825 */ /* 0x000fcc00078e0002 */
[----:B------:R-:W2:Y:S02]  /*07d0*/  LDG.E R18, desc[UR6][R18.64] ;  /* 0x0000000612127981 */ /* 0x000ea4000c1e1900 */
[----:B--2---:R-:W-:Y:S02]  /*07e0*/  IMAD R8, R18, R9, RZ ;  /* 0x0000000912087224 */ /* 0x004fe400078e02ff */
[----:B------:R-:W-:-:S07]  /*07f0*/  IMAD R11, R6, R18, RZ ;  /* 0x00000012060b7224 */ /* 0x000fce00078e02ff */
.L_x_13:
[----:B------:R-:W-:Y:S05]  /*0800*/  BSYNC.RECONVERGENT B0 ;  /* 0x0000000000007941 */ /* 0x000fea0003800200 */
.L_x_9:
[----:B------:R-:W-:Y:S01]  /*0810*/  IADD3 R10, PT, PT, R12, -0x1, RZ ;  /* 0xffffffff0c0a7810 */ /* 0x000fe20007ffe0ff */
[----:B------:R-:W0:Y:S01]  /*0820*/  LDCU UR4, c[0x0][0x390] ;  /* 0x00007200ff0477ac */ /* 0x000e220008000800 */
[----:B------:R-:W-:Y:S02]  /*0830*/  ISETP.NE.AND P1, PT, R17, RZ, PT ;  /* 0x000000ff1100720c */ /* 0x000fe40003f25270 */
[-C--:B------:R-:W-:Y:S02]  /*0840*/  ISETP.NE.AND P0, PT, R15, R10.reuse, PT ;  /* 0x0000000a0f00720c */ /* 0x080fe40003f05270 */
[----:B------:R-:W-:-:S09]  /*0850*/  ISETP.NE.AND P2, PT, R17, R10, PT ;  /* 0x0000000a1100720c */ /* 0x000fd20003f45270 */
[-C--:B------:R-:W-:Y:S02]  /*0860*/  @P1 IMAD R10, R17, R12.reuse, -R12 ;  /* 0x0000000c110a1224 */ /* 0x080fe400078e0a0c */
[C---:B------:R-:W-:Y:S02]  /*0870*/  @P0 VIADD R13, R7.reuse, 0x1 ;  /* 0x00000001070d0836 */ /* 0x040fe40000000000 */
[----:B------:R-:W-:Y:S01]  /*0880*/  @P2 IADD3 R17, PT, PT, R7, R12, RZ ;  /* 0x0000000c07112210 */ /* 0x000fe20007ffe0ff */
[----:B------:R-:W-:Y:S02]  /*0890*/  @P1 IMAD.IADD R15, R10, 0x1, R15 ;  /* 0x000000010a0f1824 */ /* 0x000fe400078e020f */
[----:B------:R-:W-:-:S04]  /*08a0*/  @P0 IMAD.WIDE.U32 R12, R13, 0x4, R2 ;  /* 0x000000040d0c0825 */ /* 0x000fc800078e0002 */
[--C-:B------:R-:W-:Y:S02]  /*08b0*/  @P1 IMAD.WIDE.U32 R14, R15, 0x4, R2.reuse ;  /* 0x000000040f0e1825 */ /* 0x100fe400078e0002 */
[----:B------:R-:W2:Y:S02]  /*08c0*/  @P0 LDG.E R12, desc[UR6][R12.64] ;  /* 0x000000060c0c0981 */ /* 0x000ea4000c1e1900 */
[C---:B------:R-:W-:Y:S02]  /*08d0*/  @P2 VIADD R19, R17.reuse, 0xffffffff ;  /* 0xffffffff11132836 */ /* 0x040fe40000000000 */
[--C-:B------:R-:W-:Y:S01]  /*08e0*/  @P2 IMAD.WIDE.U32 R16, R17, 0x4, R2.reuse ;  /* 0x0000000411102825 */ /* 0x100fe200078e0002 */
[----:B------:R-:W3:Y:S03]  /*08f0*/  @P1 LDG.E R14, desc[UR6][R14.64] ;  /* 0x000000060e0e1981 */ /* 0x000ee6000c1e1900 */
[----:B------:R-:W-:-:S02]  /*0900*/  @P2 IMAD.WIDE.U32 R2, R19, 0x4, R2 ;  /* 0x0000000413022825 */ /* 0x000fc400078e0002 */
[----:B------:R-:W4:Y:S04]  /*0910*/  @P2 LDG.E R16, desc[UR6][R16.64] ;  /* 0x0000000610102981 */ /* 0x000f28000c1e1900 */
[----:B------:R-:W5:Y:S01]  /*0920*/  @P2 LDG.E R2, desc[UR6][R2.64] ;  /* 0x0000000602022981 */ /* 0x000f62000c1e1900 */
[-C--:B--2---:R-:W-:Y:S02]  /*0930*/  @P0 IMAD R8, R12, R9.reuse, R8 ;  /* 0x000000090c080224 */ /* 0x084fe400078e0208 */
[----:B------:R-:W-:Y:S02]  /*0940*/  @P0 IMAD R11, R6, R12, R11 ;  /* 0x0000000c060b0224 */ /* 0x000fe400078e020b */
[----:B---3--:R-:W-:Y:S02]  /*0950*/  @P1 IMAD R8, R14, R9, R8 ;  /* 0x000000090e081224 */ /* 0x008fe400078e0208 */
[----:B------:R-:W-:-:S02]  /*0960*/  @P1 IMAD R11, R6, R14, R11 ;  /* 0x0000000e060b1224 */ /* 0x000fc400078e020b */
[----:B----4-:R-:W-:Y:S02]  /*0970*/  @P2 IMAD R8, R16, R9, R8 ;  /* 0x0000000910082224 */ /* 0x010fe400078e0208 */
[----:B-----5:R-:W-:-:S05]  /*0980*/  @P2 IMAD R11, R6, R2, R11 ;  /* 0x00000002060b2224 */ /* 0x020fca00078e020b */
[----:B------:R-:W-:-:S05]  /*0990*/  IADD3 R8, PT, PT, -R8, R11, RZ ;  /* 0x0000000b08087210 */ /* 0x000fca0007ffe1ff */
        /* <DEDUP_REMOVED lines=16> */
[----:B------:R-:W-:Y:S02]  /*0aa0*/  MOV R3, R8 ;  /* 0x0000000800037202 */ /* 0x000fe40000000f00 */
[----:B------:R-:W-:-:S07]  /*0ab0*/  MOV R2, 0xad0 ;  /* 0x00000ad000027802 */ /* 0x000fce0000000f00 */
[----:B0-----:R-:W-:Y:S05]  /*0ac0*/  CALL.REL.NOINC `($__internal_0_$__cuda_sm3x_div_rn_noftz_f32_slowpath) ;  /* 0x00000000004c7944 */ /* 0x001fea0003c00000 */
.L_x_15:
[----:B------:R-:W-:Y:S05]  /*0ad0*/  BSYNC.RECONVERGENT B0 ;  /* 0x0000000000007941 */ /* 0x000fea0003800200 */
.L_x_14:
[----:B------:R-:W1:Y:S02]  /*0ae0*/  LDC.64 R2, c[0x0][0x388] ;  /* 0x0000e200ff027b82 */ /* 0x000e640000000a00 */
[----:B-1----:R-:W-:-:S06]  /*0af0*/  IMAD.WIDE.U32 R2, R7, 0x4, R2 ;  /* 0x0000000407027825 */ /* 0x002fcc00078e0002 */
[----:B------:R-:W2:Y:S01]  /*0b00*/  LDG.E R3, desc[UR6][R2.64] ;  /* 0x0000000602037981 */ /* 0x000ea2000c1e1900 */
[----:B------:R-:W-:Y:S02]  /*0b10*/  HFMA2 R11, -RZ, RZ, 3.7421875, 0 ;  /* 0x437c0000ff0b7431 */ /* 0x000fe400000001ff */
        /* <DEDUP_REMOVED lines=14> */
        .weak           $__internal_0_$__cuda_sm3x_div_rn_noftz_f32_slowpath
        .type           $__internal_0_$__cuda_sm3x_div_rn_noftz_f32_slowpath,@function
        .size           $__internal_0_$__cuda_sm3x_div_rn_noftz_f32_slowpath,(.L_x_39 - $__internal_0_$__cuda_sm3x_div_rn_noftz_f32_slowpath)
$__internal_0_$__cuda_sm3x_div_rn_noftz_f32_slowpath:
[----:B------:R-:W-:Y:S01]  /*0c00*/  SHF.R.U32.HI R8, RZ, 0x17, R0 ;  /* 0x00000017ff087819 */ /* 0x000fe20000011600 */
[----:B------:R-:W-:Y:S01]  /*0c10*/  BSSY.RECONVERGENT B2, `(.L_x_16) ;  /* 0x0000062000027945 */ /* 0x000fe20003800200 */
[----:B------:R-:W-:Y:S02]  /*0c20*/  SHF.R.U32.HI R6, RZ, 0x17, R3 ;  /* 0x00000017ff067819 */ /* 0x000fe40000011603 */
[----:B------:R-:W-:Y:S02]  /*0c30*/  LOP3.LUT R8, R8, 0xff, RZ, 0xc0, !PT ;  /* 0x000000ff08087812 */ /* 0x000fe400078ec0ff */
[----:B------:R-:W-:Y:S02]  /*0c40*/  LOP3.LUT R10, R6, 0xff, RZ, 0xc0, !PT ;  /* 0x000000ff060a7812 */ /* 0x000fe400078ec0ff */
[----:B------:R-:W-:-:S03]  /*0c50*/  IADD3 R11, PT, PT, R8, -0x1, RZ ;  /* 0xffffffff080b7810 */ /* 0x000fc60007ffe0ff */
[----:B------:R-:W-:Y:S01]  /*0c60*/  VIADD R12, R10, 0xffffffff ;  /* 0xffffffff0a0c7836 */ /* 0x000fe20000000000 */
[----:B------:R-:W-:-:S04]  /*0c70*/  ISETP.GT.U32.AND P0, PT, R11, 0xfd, PT ;  /* 0x000000fd0b00780c */ /* 0x000fc80003f04070 */
[----:B------:R-:W-:-:S13]  /*0c80*/  ISETP.GT.U32.OR P0, PT, R12, 0xfd, P0 ;  /* 0x000000fd0c00780c */ /* 0x000fda0000704470 */
[----:B------:R-:W-:Y:S01]  /*0c90*/  @!P0 MOV R6, RZ ;  /* 0x000000ff00068202 */ /* 0x000fe20000000f00 */
[----:B------:R-:W-:Y:S06]  /*0ca0*/  @!P0 BRA `(.L_x_17) ;  /* 0x00000000005c8947 */ /* 0x000fec0003800000 */
[----:B------:R-:W-:Y:S02]  /*0cb0*/  FSETP.GTU.FTZ.AND P0, PT, |R3|, +INF , PT ;  /* 0x7f8000000300780b */ /* 0x000fe40003f1c200 */
[----:B------:R-:W-:-:S04]  /*0cc0*/  FSETP.GTU.FTZ.AND P1, PT, |R0|, +INF , PT ;  /* 0x7f8000000000780b */ /* 0x000fc80003f3c200 */
[----:B------:R-:W-:-:S13]  /*0cd0*/  PLOP3.LUT P0, PT, P0, P1, PT, 0xf8, 0x8f ;  /* 0x00000000008f781c */ /* 0x000fda0000703f70 */
[----:B------:R-:W-:Y:S05]  /*0ce0*/  @P0 BRA `(.L_x_18) ;  /* 0x00000004004c0947 */ /* 0x000fea0003800000 */
[----:B------:R-:W-:-:S13]  /*0cf0*/  LOP3.LUT P0, RZ, R0, 0x7fffffff, R3, 0xc8, !PT ;  /* 0x7fffffff00ff7812 */ /* 0x000fda000780c803 */
[----:B------:R-:W-:Y:S05]  /*0d00*/  @!P0 BRA `(.L_x_19) ;  /* 0x00000004003c8947 */ /* 0x000fea0003800000 */
[C---:B------:R-:W-:Y:S02]  /*0d10*/  FSETP.NEU.FTZ.AND P2, PT, |R3|.reuse, +INF , PT ;  /* 0x7f8000000300780b */ /* 0x040fe40003f5d200 */
[----:B------:R-:W-:Y:S02]  /*0d20*/  FSETP.NEU.FTZ.AND P1, PT, |R0|, +INF , PT ;  /* 0x7f8000000000780b */ /* 0x000fe40003f3d200 */
[----:B------:R-:W-:-:S11]  /*0d30*/  FSETP.NEU.FTZ.AND P0, PT, |R3|, +INF , PT ;  /* 0x7f8000000300780b */ /* 0x000fd60003f1d200 */
[----:B------:R-:W-:Y:S05]  /*0d40*/  @!P1 BRA !P2, `(.L_x_19) ;  /* 0x00000004002c9947 */ /* 0x000fea0005000000 */
[----:B------:R-:W-:-:S04]  /*0d50*/  LOP3.LUT P2, RZ, R3, 0x7fffffff, RZ, 0xc0, !PT ;  /* 0x7fffffff03ff7812 */ /* 0x000fc8000784c0ff */
[----:B------:R-:W-:-:S13]  /*0d60*/  PLOP3.LUT P1, PT, P1, P2, PT, 0x2f, 0xf2 ;  /* 0x0000000000f2781c */ /* 0x000fda0000f24577 */
[----:B------:R-:W-:Y:S05]  /*0d70*/  @P1 BRA `(.L_x_20) ;  /* 0x0000000400181947 */ /* 0x000fea0003800000 */
[----:B------:R-:W-:-:S04]  /*0d80*/  LOP3.LUT P1, RZ, R0, 0x7fffffff, RZ, 0xc0, !PT ;  /* 0x7fffffff00ff7812 */ /* 0x000fc8000782c0ff */
[----:B------:R-:W-:-:S13]  /*0d90*/  PLOP3.LUT P0, PT, P0, P1, PT, 0x2f, 0xf2 ;  /* 0x0000000000f2781c */ /* 0x000fda0000702577 */
[----:B------:R-:W-:Y:S05]  /*0da0*/  @P0 BRA `(.L_x_21) ;  /* 0x0000000400000947 */ /* 0x000fea0003800000 */
[----:B------:R-:W-:Y:S02]  /*0db0*/  ISETP.GE.AND P0, PT, R12, RZ, PT ;  /* 0x000000ff0c00720c */ /* 0x000fe40003f06270 */
[----:B------:R-:W-:-:S11]  /*0dc0*/  ISETP.GE.AND P1, PT, R11, RZ, PT ;  /* 0x000000ff0b00720c */ /* 0x000fd60003f26270 */
[----:B------:R-:W-:Y:S01]  /*0dd0*/  @P0 IMAD.MOV.U32 R6, RZ, RZ, RZ ;  /* 0x000000ffff060224 */ /* 0x000fe200078e00ff */
[----:B------:R-:W-:Y:S01]  /*0de0*/  @!P0 MOV R6, 0xffffffc0 ;  /* 0xffffffc000068802 */ /* 0x000fe20000000f00 */
[----:B------:R-:W-:Y:S01]  /*0df0*/  @!P0 FFMA R3, R3, 1.84467440737095516160e+19, RZ ;  /* 0x5f80000003038823 */ /* 0x000fe200000000ff */
[----:B------:R-:W-:-:S03]  /*0e00*/  @!P1 FFMA R0, R0, 1.84467440737095516160e+19, RZ ;  /* 0x5f80000000009823 */ /* 0x000fc600000000ff */
[----:B------:R-:W-:-:S07]  /*0e10*/  @!P1 VIADD R6, R6, 0x40 ;  /* 0x0000004006069836 */ /* 0x000fce0000000000 */
.L_x_17:
[----:B------:R-:W-:Y:S01]  /*0e20*/  LEA R11, R8, 0xc0800000, 0x17 ;  /* 0xc0800000080b7811 */ /* 0x000fe200078eb8ff */
[----:B------:R-:W-:Y:S01]  /*0e30*/  VIADD R10, R10, 0xffffff81 ;  /* 0xffffff810a0a7836 */ /* 0x000fe20000000000 */
[----:B------:R-:W-:Y:S02]  /*0e40*/  BSSY.RECONVERGENT B3, `(.L_x_22) ;  /* 0x0000035000037945 */ /* 0x000fe40003800200 */
[----:B------:R-:W-:Y:S01]  /*0e50*/  IADD3 R11, PT, PT, -R11, R0, RZ ;  /* 0x000000000b0b7210 */ /* 0x000fe20007ffe1ff */
[----:B------:R-:W-:-:S03]  /*0e60*/  IMAD R0, R10, -0x800000, R3 ;  /* 0xff8000000a007824 */ /* 0x000fc600078e0203 */
[----:B------:R0:W1:Y:S01]  /*0e70*/  MUFU.RCP R12, R11 ;  /* 0x0000000b000c7308 */ /* 0x0000620000001000 */
[----:B------:R-:W-:Y:S01]  /*0e80*/  FADD.FTZ R13, -R11, -RZ ;  /* 0x800000ff0b0d7221 */ /* 0x000fe20000010100 */
[----:B0-----:R-:W-:-:S04]  /*0e90*/  IADD3 R11, PT, PT, R10, 0x7f, -R8 ;  /* 0x0000007f0a0b7810 */ /* 0x001fc80007ffe808 */
[----:B------:R-:W-:Y:S01]  /*0ea0*/  IADD3 R11, PT, PT, R11, R6, RZ ;  /* 0x000000060b0b7210 */ /* 0x000fe20007ffe0ff */
[----:B-1----:R-:W-:-:S04]  /*0eb0*/  FFMA R15, R12, R13, 1 ;  /* 0x3f8000000c0f7423 */ /* 0x002fc8000000000d */
[----:B------:R-:W-:-:S04]  /*0ec0*/  FFMA R14, R12, R15, R12 ;  /* 0x0000000f0c0e7223 */ /* 0x000fc8000000000c */
[----:B------:R-:W-:-:S04]  /*0ed0*/  FFMA R3, R0, R14, RZ ;  /* 0x0000000e00037223 */ /* 0x000fc800000000ff */
[----:B------:R-:W-:-:S04]  /*0ee0*/  FFMA R12, R13, R3, R0 ;  /* 0x000000030d0c7223 */ /* 0x000fc80000000000 */
[----:B------:R-:W-:-:S04]  /*0ef0*/  FFMA R15, R14, R12, R3 ;  /* 0x0000000c0e0f7223 */ /* 0x000fc80000000003 */
[----:B------:R-:W-:-:S04]  /*0f00*/  FFMA R12, R13, R15, R0 ;  /* 0x0000000f0d0c7223 */ /* 0x000fc80000000000 */
[----:B------:R-:W-:-:S05]  /*0f10*/  FFMA R0, R14, R12, R15 ;  /* 0x0000000c0e007223 */ /* 0x000fca000000000f */
[----:B------:R-:W-:-:S04]  /*0f20*/  SHF.R.U32.HI R3, RZ, 0x17, R0 ;  /* 0x00000017ff037819 */ /* 0x000fc80000011600 */
[----:B------:R-:W-:-:S05]  /*0f30*/  LOP3.LUT R3, R3, 0xff, RZ, 0xc0, !PT ;  /* 0x000000ff03037812 */ /* 0x000fca00078ec0ff */
[----:B------:R-:W-:-:S05]  /*0f40*/  IMAD.IADD R10, R3, 0x1, R11 ;  /* 0x00000001030a7824 */ /* 0x000fca00078e020b */
[----:B------:R-:W-:-:S04]  /*0f50*/  IADD3 R3, PT, PT, R10, -0x1, RZ ;  /* 0xffffffff0a037810 */ /* 0x000fc80007ffe0ff */
[----:B------:R-:W-:-:S13]  /*0f60*/  ISETP.GE.U32.AND P0, PT, R3, 0xfe, PT ;  /* 0x000000fe0300780c */ /* 0x000fda0003f06070 */
[----:B------:R-:W-:Y:S05]  /*0f70*/  @!P0 BRA `(.L_x_23) ;  /* 0x0000000000808947 */ /* 0x000fea0003800000 */
[----:B------:R-:W-:-:S13]  /*0f80*/  ISETP.GT.AND P0, PT, R10, 0xfe, PT ;  /* 0x000000fe0a00780c */ /* 0x000fda0003f04270 */
[----:B------:R-:W-:Y:S05]  /*0f90*/  @P0 BRA `(.L_x_24) ;  /* 0x00000000006c0947 */ /* 0x000fea0003800000 */
[----:B------:R-:W-:-:S13]  /*0fa0*/  ISETP.GE.AND P0, PT, R10, 0x1, PT ;  /* 0x000000010a00780c */ /* 0x000fda0003f06270 */
[----:B------:R-:W-:Y:S05]  /*0fb0*/  @P0 BRA `(.L_x_25) ;  /* 0x0000000000740947 */ /* 0x000fea0003800000 */
[----:B------:R-:W-:Y:S02]  /*0fc0*/  ISETP.GE.AND P0, PT, R10, -0x18, PT ;  /* 0xffffffe80a00780c */ /* 0x000fe40003f06270 */
[----:B------:R-:W-:-:S11]  /*0fd0*/  LOP3.LUT R0, R0, 0x80000000, RZ, 0xc0, !PT ;  /* 0x8000000000007812 */ /* 0x000fd600078ec0ff */
[----:B------:R-:W-:Y:S05]  /*0fe0*/  @!P0 BRA `(.L_x_25) ;  /* 0x0000000000688947 */ /* 0x000fea0003800000 */
[-CC-:B------:R-:W-:Y:S01]  /*0ff0*/  FFMA.RZ R3, R14, R12.reuse, R15.reuse ;  /* 0x0000000c0e037223 */ /* 0x180fe2000000c00f */
[----:B------:R-:W-:Y:S02]  /*1000*/  VIADD R11, R10, 0x20 ;  /* 0x000000200a0b7836 */ /* 0x000fe40000000000 */
[-CC-:B------:R-:W-:Y:S01]  /*1010*/  FFMA.RM R6, R14, R12.reuse, R15.reuse ;  /* 0x0000000c0e067223 */ /* 0x180fe2000000400f */
[----:B------:R-:W-:Y:S02]  /*1020*/  ISETP.NE.AND P2, PT, R10, RZ, PT ;  /* 0x000000ff0a00720c */ /* 0x000fe40003f45270 */
[----:B------:R-:W-:Y:S01]  /*1030*/  LOP3.LUT R8, R3, 0x7fffff, RZ, 0xc0, !PT ;  /* 0x007fffff03087812 */ /* 0x000fe200078ec0ff */
[----:B------:R-:W-:Y:S01]  /*1040*/  FFMA.RP R3, R14, R12, R15 ;  /* 0x0000000c0e037223 */ /* 0x000fe2000000800f */
[----:B------:R-:W-:Y:S02]  /*1050*/  ISETP.NE.AND P1, PT, R10, RZ, PT ;  /* 0x000000ff0a00720c */ /* 0x000fe40003f25270 */
[----:B------:R-:W-:-:S02]  /*1060*/  LOP3.LUT R8, R8, 0x800000, RZ, 0xfc, !PT ;  /* 0x0080000008087812 */ /* 0x000fc400078efcff */
[----:B------:R-:W-:Y:S02]  /*1070*/  IADD3 R10, PT, PT, -R10, RZ, RZ ;  /* 0x000000ff0a0a7210 */ /* 0x000fe40007ffe1ff */
[----:B------:R-:W-:Y:S02]  /*1080*/  SHF.L.U32 R11, R8, R11, RZ ;  /* 0x0000000b080b7219 */ /* 0x000fe400000006ff */
[----:B------:R-:W-:Y:S02]  /*1090*/  FSETP.NEU.FTZ.AND P0, PT, R3, R6, PT ;  /* 0x000000060300720b */ /* 0x000fe40003f1d000 */
[----:B------:R-:W-:Y:S02]  /*10a0*/  SEL R3, R10, RZ, P2 ;  /* 0x000000ff0a037207 */ /* 0x000fe40001000000 */
[----:B------:R-:W-:Y:S02]  /*10b0*/  ISETP.NE.AND P1, PT, R11, RZ, P1 ;  /* 0x000000ff0b00720c */ /* 0x000fe40000f25270 */
[----:B------:R-:W-:-:S02]  /*10c0*/  SHF.R.U32.HI R3, RZ, R3, R8 ;  /* 0x00000003ff037219 */ /* 0x000fc40000011608 */
[----:B------:R-:W-:Y:S02]  /*10d0*/  PLOP3.LUT P0, PT, P0, P1, PT, 0xf8, 0x8f ;  /* 0x00000000008f781c */ /* 0x000fe40000703f70 */
[----:B------:R-:W-:Y:S02]  /*10e0*/  SHF.R.U32.HI R11, RZ, 0x1, R3 ;  /* 0x00000001ff0b7819 */ /* 0x000fe40000011603 */
[----:B------:R-:W-:-:S04]  /*10f0*/  SEL R6, RZ, 0x1, !P0 ;  /* 0x00000001ff067807 */ /* 0x000fc80004000000 */
[----:B------:R-:W-:-:S04]  /*1100*/  LOP3.LUT R6, R6, 0x1, R11, 0xf8, !PT ;  /* 0x0000000106067812 */ /* 0x000fc800078ef80b */
[----:B------:R-:W-:-:S05]  /*1110*/  LOP3.LUT R6, R6, R3, RZ, 0xc0, !PT ;  /* 0x0000000306067212 */ /* 0x000fca00078ec0ff */
[----:B------:R-:W-:-:S05]  /*1120*/  IMAD.IADD R11, R11, 0x1, R6 ;  /* 0x000000010b0b7824 */ /* 0x000fca00078e0206 */
[----:B------:R-:W-:Y:S01]  /*1130*/  LOP3.LUT R0, R11, R0, RZ, 0xfc, !PT ;  /* 0x000000000b007212 */ /* 0x000fe200078efcff */
[----:B------:R-:W-:Y:S06]  /*1140*/  BRA `(.L_x_25) ;  /* 0x0000000000107947 */ /* 0x000fec0003800000 */
.L_x_24:
[----:B------:R-:W-:-:S04]  /*1150*/  LOP3.LUT R0, R0, 0x80000000, RZ, 0xc0, !PT ;  /* 0x8000000000007812 */ /* 0x000fc800078ec0ff */
[----:B------:R-:W-:Y:S01]  /*1160*/  LOP3.LUT R0, R0, 0x7f800000, RZ, 0xfc, !PT ;  /* 0x7f80000000007812 */ /* 0x000fe200078efcff */
[----:B------:R-:W-:Y:S06]  /*1170*/  BRA `(.L_x_25) ;  /* 0x0000000000047947 */ /* 0x000fec0003800000 */
.L_x_23:
[----:B------:R-:W-:-:S07]  /*1180*/  LEA R0, R11, R0, 0x17 ;  /* 0x000000000b007211 */ /* 0x000fce00078eb8ff */
.L_x_25:
[----:B------:R-:W-:Y:S05]  /*1190*/  BSYNC.RECONVERGENT B3 ;  /* 0x0000000000037941 */ /* 0x000fea0003800200 */
.L_x_22:
[----:B------:R-:W-:Y:S05]  /*11a0*/  BRA `(.L_x_26) ;  /* 0x0000000000207947 */ /* 0x000fea0003800000 */
.L_x_21:
[----:B------:R-:W-:-:S04]  /*11b0*/  LOP3.LUT R0, R0, 0x80000000, R3, 0x48, !PT ;  /* 0x8000000000007812 */ /* 0x000fc800078e4803 */
[----:B------:R-:W-:Y:S01]  /*11c0*/  LOP3.LUT R0, R0, 0x7f800000, RZ, 0xfc, !PT ;  /* 0x7f80000000007812 */ /* 0x000fe200078efcff */
[----:B------:R-:W-:Y:S06]  /*11d0*/  BRA `(.L_x_26) ;  /* 0x0000000000147947 */ /* 0x000fec0003800000 */
.L_x_20:
[----:B------:R-:W-:Y:S01]  /*11e0*/  LOP3.LUT R0, R0, 0x80000000, R3, 0x48, !PT ;  /* 0x8000000000007812 */ /* 0x000fe200078e4803 */
[----:B------:R-:W-:Y:S06]  /*11f0*/  BRA `(.L_x_26) ;  /* 0x00000000000c7947 */ /* 0x000fec0003800000 */
.L_x_19:
[----:B------:R-:W0:Y:S01]  /*1200*/  MUFU.RSQ R0, -QNAN ;  /* 0xffc0000000007908 */ /* 0x000e220000001400 */
[----:B------:R-:W-:Y:S05]  /*1210*/  BRA `(.L_x_26) ;  /* 0x0000000000047947 */ /* 0x000fea0003800000 */
.L_x_18:
[----:B------:R-:W-:-:S07]  /*1220*/  FADD.FTZ R0, R3, R0 ;  /* 0x0000000003007221 */ /* 0x000fce0000010000 */
.L_x_26:
[----:B------:R-:W-:Y:S05]  /*1230*/  BSYNC.RECONVERGENT B2 ;  /* 0x0000000000027941 */ /* 0x000fea0003800200 */
.L_x_16:
[----:B------:R-:W-:Y:S02]  /*1240*/  HFMA2 R3, -RZ, RZ, 0, 0 ;  /* 0x00000000ff037431 */ /* 0x000fe400000001ff */
[----:B0-----:R-:W-:Y:S02]  /*1250*/  IMAD.MOV.U32 R6, RZ, RZ, R0 ;  /* 0x000000ffff067224 */ /* 0x001fe400078e0000 */
[----:B------:R-:W-:Y:S05]  /*1260*/  RET.REL.NODEC R2 `(_Z22update_spin_checkboardPiPfifib) ;  /* 0xffffffec02647950 */ /* 0x000fea0003c3ffff */
.L_x_27:
        /* <DEDUP_REMOVED lines=9> */
.L_x_39:


//--------------------- .text._Z11update_spinPii  --------------------------
	.section	.text._Z11update_spinPii,"ax",@progbits
	.align	128
        .global         _Z11update_spinPii
        .type           _Z11update_spinPii,@function
        .size           _Z11update_spinPii,(.L_x_42 - _Z11update_spinPii)
        .other          _Z11update_spinPii,@"STO_CUDA_ENTRY STV_DEFAULT"
_Z11update_spinPii:
.text._Z11update_spinPii:
[----:B------:R-:W-:Y:S01]  /*0000*/  LDC R1, c[0x0][0x37c] ;  /* 0x0000df00ff017b82 */ /* 0x000fe20000000800 */
[----:B------:R-:W0:Y:S01]  /*0010*/  S2R R5, SR_TID.X ;  /* 0x0000000000057919 */ /* 0x000e220000002100 */
[----:B------:R-:W1:Y:S01]  /*0020*/  LDCU UR6, c[0x0][0x388] ;  /* 0x00007100ff0677ac */ /* 0x000e620008000800 */
[----:B------:R-:W0:Y:S02]  /*0030*/  S2R R0, SR_TID.Y ;  /* 0x0000000000007919 */ /* 0x000e240000002200 */
[----:B0-----:R-:W-:Y:S02]  /*0040*/  VIMNMX.U32 R2, PT, PT, R5, R0, !PT ;  /* 0x0000000005027248 */ /* 0x001fe40007fe0000 */
[----:B------:R-:W-:Y:S02]  /*0050*/  LOP3.LUT R3, R0, 0x1, R5, 0xc8, !PT ;  /* 0x0000000100037812 */ /* 0x000fe400078ec805 */
[----:B-1----:R-:W-:-:S04]  /*0060*/  ISETP.GE.U32.AND P0, PT, R2, UR6, PT ;  /* 0x0000000602007c0c */ /* 0x002fc8000bf06070 */
[----:B------:R-:W-:-:S13]  /*0070*/  ISETP.EQ.U32.OR P0, PT, R3, 0x1, P0 ;  /* 0x000000010300780c */ /* 0x000fda0000702470 */
[----:B------:R-:W-:Y:S05]  /*0080*/  @P0 EXIT ;  /* 0x000000000000094d */ /* 0x000fea0003800000 */
[----:B------:R-:W0:Y:S01]  /*0090*/  LDC.64 R2, c[0x0][0x380] ;  /* 0x0000e000ff027b82 */ /* 0x000e220000000a00 */
[----:B------:R-:W1:Y:S01]  /*00a0*/  LDCU.64 UR4, c[0x0][0x358] ;  /* 0x00006b00ff0477ac */ /* 0x000e620008000a00 */
[----:B------:R-:W-:-:S04]  /*00b0*/  IMAD R5, R0, UR6, R5 ;  /* 0x0000000600057c24 */ /* 0x000fc8000f8e0205 */
[----:B0-----:R-:W-:-:S05]  /*00c0*/  IMAD.WIDE.U32 R2, R5, 0x4, R2 ;  /* 0x0000000405027825 */ /* 0x001fca00078e0002 */
[----:B-1----:R-:W-:Y:S01]  /*00d0*/  STG.E desc[UR4][R2.64], RZ ;  /* 0x000000ff02007986 */ /* 0x002fe2000c101904 */
[----:B------:R-:W-:Y:S05]  /*00e0*/  EXIT ;  /* 0x000000000000794d */ /* 0x000fea0003800000 */
.L_x_28:
        /* <DEDUP_REMOVED lines=9> */
.L_x_42:


//--------------------- .text._Z16generate_randomsP17curandStateXORWOWiPf --------------------------
	.section	.text._Z16generate_randomsP17curandStateXORWOWiPf,"ax",@progbits
	.align	128
        .global         _Z16generate_randomsP17curandStateXORWOWiPf
        .type           _Z16generate_randomsP17curandStateXORWOWiPf,@function
        .size           _Z16generate_randomsP17curandStateXORWOWiPf,(.L_x_43 - _Z16generate_randomsP17curandStateXORWOWiPf)
        .other          _Z16generate_randomsP17curandStateXORWOWiPf,@"STO_CUDA_ENTRY STV_DEFAULT"
_Z16generate_randomsP17curandStateXORWOWiPf:
.text._Z16generate_randomsP17curandStateXORWOWiPf:
[----:B------:R-:W-:Y:S01]  /*0000*/  LDC R1, c[0x0][0x37c] ;  /* 0x0000df00ff017b82 */ /* 0x000fe20000000800 */
[----:B------:R-:W0:Y:S07]  /*0010*/  S2R R7, SR_TID.X ;  /* 0x0000000000077919 */ /* 0x000e2e0000002100 */
[----:B------:R-:W1:Y:S01]  /*0020*/  LDC.64 R2, c[0x0][0x380] ;  /* 0x0000e000ff027b82 */ /* 0x000e620000000a00 */
[----:B------:R-:W0:Y:S01]  /*0030*/  LDCU UR6, c[0x0][0x388] ;  /* 0x00007100ff0677ac */ /* 0x000e220008000800 */
[----:B------:R-:W0:Y:S01]  /*0040*/  S2R R0, SR_TID.Y ;  /* 0x0000000000007919 */ /* 0x000e220000002200 */
[----:B------:R-:W2:Y:S05]  /*0050*/  LDCU.64 UR4, c[0x0][0x358] ;  /* 0x00006b00ff0477ac */ /* 0x000eaa0008000a00 */
[----:B------:R-:W3:Y:S01]  /*0060*/  LDC.64 R4, c[0x0][0x390] ;  /* 0x0000e400ff047b82 */ /* 0x000ee20000000a00 */
[----:B0-----:R-:W-:-:S04]  /*0070*/  IMAD R7, R0, UR6, R7 ;  /* 0x0000000600077c24 */ /* 0x001fc8000f8e0207 */
[----:B-1----:R-:W-:-:S05]  /*0080*/  IMAD.WIDE R2, R7, 0x30, R2 ;  /* 0x0000003007027825 */ /* 0x002fca00078e0202 */
[----:B--2---:R-:W2:Y:S04]  /*0090*/  LDG.E.64 R8, desc[UR4][R2.64] ;  /* 0x0000000402087981 */ /* 0x004ea8000c1e1b00 */
[----:B------:R3:W4:Y:S02]  /*00a0*/  LDG.E R0, desc[UR4][R2.64+0x14] ;  /* 0x0000140402007981 */ /* 0x000724000c1e1900 */
[----:B---3--:R-:W-:Y:S01]  /*00b0*/  IMAD.WIDE R2, R7, 0x4, R4 ;  /* 0x0000000407027825 */ /* 0x008fe200078e0204 */
[----:B--2---:R-:W-:-:S04]  /*00c0*/  SHF.R.U32.HI R6, RZ, 0x2, R9 ;  /* 0x00000002ff067819 */ /* 0x004fc80000011609 */
[----:B------:R-:W-:Y:S01]  /*00d0*/  LOP3.LUT R6, R6, R9, RZ, 0x3c, !PT ;  /* 0x0000000906067212 */ /* 0x000fe200078e3cff */
[----:B----4-:R-:W-:-:S03]  /*00e0*/  IMAD.SHL.U32 R9, R0, 0x10, RZ ;  /* 0x0000001000097824 */ /* 0x010fc600078e00ff */
[----:B------:R-:W-:-:S04]  /*00f0*/  SHF.L.U32 R10, R6, 0x1, RZ ;  /* 0x00000001060a7819 */ /* 0x000fc800000006ff */
[----:B------:R-:W-:-:S04]  /*0100*/  LOP3.LUT R9, R0, R9, R10, 0x96, !PT ;  /* 0x0000000900097212 */ /* 0x000fc800078e960a */
[----:B------:R-:W-:-:S04]  /*0110*/  LOP3.LUT R9, R9, R6, RZ, 0x3c, !PT ;  /* 0x0000000609097212 */ /* 0x000fc800078e3cff */
[----:B------:R-:W-:Y:S01]  /*0120*/  IADD3 R8, PT, PT, R8, 0x587c5, R9 ;  /* 0x000587c508087810 */ /* 0x000fe20007ffe009 */
[----:B------:R-:W-:-:S03]  /*0130*/  IMAD.MOV.U32 R9, RZ, RZ, 0x2f800000 ;  /* 0x2f800000ff097424 */ /* 0x000fc600078e00ff */
[----:B------:R-:W-:-:S05]  /*0140*/  I2FP.F32.U32 R8, R8 ;  /* 0x0000000800087245 */ /* 0x000fca0000201000 */
[----:B------:R-:W-:-:S05]  /*0150*/  FFMA R5, R8, R9, 1.1641532182693481445e-10 ;  /* 0x2f00000008057423 */ /* 0x000fca0000000009 */
[----:B------:R-:W-:Y:S01]  /*0160*/  STG.E desc[UR4][R2.64], R5 ;  /* 0x0000000502007986 */ /* 0x000fe2000c101904 */
[----:B------:R-:W-:Y:S05]  /*0170*/  EXIT ;  /* 0x000000000000794d */ /* 0x000fea0003800000 */
.L_x_29:
        /* <DEDUP_REMOVED lines=16> */
.L_x_43:


//--------------------- .text._Z12setup_kernelP17curandStateXORWOWiy --------------------------
	.section	.text._Z12setup_kernelP17curandStateXORWOWiy,"ax",@progbits
	.align	128
        .global         _Z12setup_kernelP17curandStateXORWOWiy
        .type           _Z12setup_kernelP17curandStateXORWOWiy,@function
        .size           _Z12setup_kernelP17curandStateXORWOWiy,(.L_x_44 - _Z12setup_kernelP17curandStateXORWOWiy)
        .other          _Z12setup_kernelP17curandStateXORWOWiy,@"STO_CUDA_ENTRY STV_DEFAULT"
_Z12setup_kernelP17curandStateXORWOWiy:
.text._Z12setup_kernelP17curandStateXORWOWiy:
[----:B------:R-:W-:Y:S01]  /*0000*/  LDC R1, c[0x0][0x37c] ;  /* 0x0000df00ff017b82 */ /* 0x000fe20000000800 */
[----:B------:R-:W0:Y:S07]  /*0010*/  S2R R11, SR_TID.X ;  /* 0x00000000000b7919 */ /* 0x000e2e0000002100 */
[----:B------:R-:W1:Y:S01]  /*0020*/  LDC.64 R4, c[0x0][0x390] ;  /* 0x0000e400ff047b82 */ /* 0x000e620000000a00 */
[----:B------:R-:W0:Y:S01]  /*0030*/  LDCU UR6, c[0x0][0x388] ;  /* 0x00007100ff0677ac */ /* 0x000e220008000800 */
[----:B------:R-:W-:Y:S01]  /*0040*/  BSSY.RECONVERGENT B0, `(.L_x_30) ;  /* 0x00000f0000007945 */ /* 0x000fe20003800200 */
[----:B------:R-:W0:Y:S01]  /*0050*/  S2R R6, SR_TID.Y ;  /* 0x0000000000067919 */ /* 0x000e220000002200 */
[----:B------:R-:W2:Y:S04]  /*0060*/  LDCU.64 UR4, c[0x0][0x358] ;  /* 0x00006b00ff0477ac */ /* 0x000ea80008000a00 */
[----:B------:R-:W3:Y:S01]  /*0070*/  LDC.64 R2, c[0x0][0x380] ;  /* 0x0000e000ff027b82 */ /* 0x000ee20000000a00 */
[----:B-1----:R-:W-:-:S02]  /*0080*/  LOP3.LUT R0, R4, 0xaad26b49, RZ, 0x3c, !PT ;  /* 0xaad26b4904007812 */ /* 0x002fc400078e3cff */
[----:B------:R-:W-:-:S03]  /*0090*/  LOP3.LUT R4, R5, 0xf7dcefdd, RZ, 0x3c, !PT ;  /* 0xf7dcefdd05047812 */ /* 0x000fc600078e3cff */
[----:B------:R-:W-:Y:S02]  /*00a0*/  IMAD R0, R0, 0x4182bed5, RZ ;  /* 0x4182bed500007824 */ /* 0x000fe400078e02ff */
[----:B------:R-:W-:Y:S02]  /*00b0*/  IMAD R5, R4, -0x658354e5, RZ ;  /* 0x9a7cab1b04057824 */ /* 0x000fe400078e02ff */
[C---:B------:R-:W-:Y:S01]  /*00c0*/  VIADD R7, R0.reuse, 0x75bcd15 ;  /* 0x075bcd1500077836 */ /* 0x040fe20000000000 */
[----:B------:R-:W-:Y:S01]  /*00d0*/  LOP3.LUT R8, R0, 0x159a55e5, RZ, 0x3c, !PT ;  /* 0x159a55e500087812 */ /* 0x000fe200078e3cff */
[----:B0-----:R-:W-:Y:S01]  /*00e0*/  IMAD R11, R6, UR6, R11 ;  /* 0x00000006060b7c24 */ /* 0x001fe2000f8e020b */
[C---:B------:R-:W-:Y:S01]  /*00f0*/  IADD3 R6, PT, PT, R0.reuse, 0x64f0c9, R5 ;  /* 0x0064f0c900067810 */ /* 0x040fe20007ffe005 */
[----:B------:R-:W-:Y:S01]  /*0100*/  VIADD R13, R0, 0x583f19 ;  /* 0x00583f19000d7836 */ /* 0x000fe20000000000 */
[----:B------:R-:W-:Y:S01]  /*0110*/  LOP3.LUT R12, R5, 0x5491333, RZ, 0x3c, !PT ;  /* 0x05491333050c7812 */ /* 0x000fe200078e3cff */
[C---:B---3--:R-:W-:Y:S01]  /*0120*/  IMAD.WIDE R2, R11.reuse, 0x30, R2 ;  /* 0x000000300b027825 */ /* 0x048fe200078e0202 */
[----:B------:R-:W-:-:S03]  /*0130*/  ISETP.NE.AND P0, PT, R11, RZ, PT ;  /* 0x000000ff0b00720c */ /* 0x000fc60003f05270 */
[----:B------:R-:W-:Y:S01]  /*0140*/  VIADD R9, R5, 0x1f123bb5 ;  /* 0x1f123bb505097836 */ /* 0x000fe20000000000 */
[----:B--2---:R0:W-:Y:S04]  /*0150*/  STG.E.64 desc[UR4][R2.64], R6 ;  /* 0x0000000602007986 */ /* 0x0041e8000c101b04 */
[----:B------:R0:W-:Y:S04]  /*0160*/  STG.E.64 desc[UR4][R2.64+0x8], R8 ;  /* 0x0000080802007986 */ /* 0x0001e8000c101b04 */
[----:B------:R0:W-:Y:S01]  /*0170*/  STG.E.64 desc[UR4][R2.64+0x10], R12 ;  /* 0x0000100c02007986 */ /* 0x0001e2000c101b04 */
[----:B------:R-:W-:Y:S05]  /*0180*/  @!P0 BRA `(.L_x_31) ;  /* 0x0000000c006c8947 */ /* 0x000fea0003800000 */
[----:B------:R-:W-:Y:S01]  /*0190*/  SHF.R.S32.HI R0, RZ, 0x1f, R11 ;  /* 0x0000001fff007819 */ /* 0x000fe2000001140b */
[----:B------:R-:W-:-:S07]  /*01a0*/  IMAD.MOV.U32 R10, RZ, RZ, RZ ;  /* 0x000000ffff0a7224 */ /* 0x000fce00078e00ff */
.L_x_37:
[----:B0-----:R-:W-:Y:S01]  /*01b0*/  LOP3.LUT R2, R11, 0x3, RZ, 0xc0, !PT ;  /* 0x000000030b027812 */ /* 0x001fe200078ec0ff */
[----:B------:R-:W-:Y:S03]  /*01c0*/  BSSY.RECONVERGENT B1, `(.L_x_32) ;  /* 0x00000d1000017945 */ /* 0x000fe60003800200 */
[----:B------:R-:W-:-:S04]  /*01d0*/  ISETP.NE.U32.AND P0, PT, R2, RZ, PT ;  /* 0x000000ff0200720c */ /* 0x000fc80003f05070 */
[----:B------:R-:W-:-:S13]  /*01e0*/  ISETP.NE.AND.EX P0, PT, RZ, RZ, PT, P0 ;  /* 0x000000ffff00720c */ /* 0x000fda0003f05300 */
[----:B------:R-:W-:Y:S05]  /*01f0*/  @!P0 BRA `(.L_x_33) ;  /* 0x0000000c00348947 */ /* 0x000fea0003800000 */
[----:B------:R-:W0:Y:S01]  /*0200*/  LDC.64 R6, c[0x4][RZ] ;  /* 0x01000000ff067b82 */ /* 0x000e220000000a00 */
[----:B------:R-:W-:Y:S02]  /*0210*/  IMAD.MOV.U32 R12, RZ, RZ, RZ ;  /* 0x000000ffff0c7224 */ /* 0x000fe400078e00ff */
[----:B0-----:R-:W-:-:S07]  /*0220*/  IMAD.WIDE.U32 R6, R10, 0xc80, R6 ;  /* 0x00000c800a067825 */ /* 0x001fce00078e0006 */
.L_x_36:
[----:B0-----:R-:W-:Y:S01]  /*0230*/  IMAD.MOV.U32 R13, RZ, RZ, RZ ;  /* 0x000000ffff0d7224 */ /* 0x001fe200078e00ff */
[----:B------:R-:W-:Y:S01]  /*0240*/  CS2R R2, SRZ ;  /* 0x0000000000027805 */ /* 0x000fe2000001ff00 */
[----:B------:R-:W-:Y:S01]  /*0250*/  IMAD.MOV.U32 R15, RZ, RZ, RZ ;  /* 0x000000ffff0f7224 */ /* 0x000fe200078e00ff */
[----:B------:R-:W-:-:S07]  /*0260*/  CS2R R4, SRZ ;  /* 0x0000000000047805 */ /* 0x000fce000001ff00 */
.L_x_35:
[----:B------:R-:W0:Y:S01]  /*0270*/  S2R R14, SR_TID.X ;  /* 0x00000000000e7919 */ /* 0x000e220000002100 */
[----:B------:R-:W1:Y:S01]  /*0280*/  LDC.64 R8, c[0x0][0x380] ;  /* 0x0000e000ff087b82 */ /* 0x000e620000000a00 */
[----:B------:R-:W0:Y:S01]  /*0290*/  LDCU UR6, c[0x0][0x388] ;  /* 0x00007100ff0677ac */ /* 0x000e220008000800 */
[----:B------:R-:W0:Y:S02]  /*02a0*/  S2R R17, SR_TID.Y ;  /* 0x0000000000117919 */ /* 0x000e240000002200 */
[----:B0-----:R-:W-:-:S04]  /*02b0*/  IMAD R17, R17, UR6, R14 ;  /* 0x0000000611117c24 */ /* 0x001fc8000f8e020e */
[----:B-1----:R-:W-:-:S04]  /*02c0*/  IMAD.WIDE R8, R17, 0x30, R8 ;  /* 0x0000003011087825 */ /* 0x002fc800078e0208 */
[----:B------:R-:W-:-:S05]  /*02d0*/  IMAD.WIDE.U32 R8, R15, 0x4, R8 ;  /* 0x000000040f087825 */ /* 0x000fca00078e0008 */
[----:B------:R0:W5:Y:S01]  /*02e0*/  LDG.E R16, desc[UR4][R8.64+0x4] ;  /* 0x0000040408107981 */ /* 0x000162000c1e1900 */
[----:B------:R-:W-:-:S07]  /*02f0*/  IMAD.MOV.U32 R17, RZ, RZ, RZ ;  /* 0x000000ffff117224 */ /* 0x000fce00078e00ff */
.L_x_34:
[----:B-----5:R-:W-:Y:S01]  /*0300*/  SHF.R.U32.HI R24, RZ, R17, R16 ;  /* 0x00000011ff187219 */ /* 0x020fe20000011610 */
[----:B0-----:R-:W-:-:S03]  /*0310*/  IMAD.SHL.U32 R8, R15, 0x20, RZ ;  /* 0x000000200f087824 */ /* 0x001fc600078e00ff */
[----:B------:R-:W-:Y:S01]  /*0320*/  LOP3.LUT R9, R24, 0x1, RZ, 0xc0, !PT ;  /* 0x0000000118097812 */ /* 0x000fe200078ec0ff */
[----:B------:R-:W-:-:S03]  /*0330*/  IMAD.IADD R8, R8, 0x1, R17 ;  /* 0x0000000108087824 */ /* 0x000fc600078e0211 */
[----:B------:R-:W-:Y:S01]  /*0340*/  ISETP.NE.U32.AND P0, PT, R9, 0x1, PT ;  /* 0x000000010900780c */ /* 0x000fe20003f05070 */
[----:B------:R-:W-:-:S03]  /*0350*/  IMAD R9, R8, 0x5, RZ ;  /* 0x0000000508097824 */ /* 0x000fc600078e02ff */
[----:B------:R-:W-:Y:S01]  /*0360*/  R2P PR, R24, 0x7e ;  /* 0x0000007e18007804 */ /* 0x000fe20000000000 */
[----:B------:R-:W-:-:S08]  /*0370*/  IMAD.WIDE.U32 R8, R9, 0x4, R6 ;  /* 0x0000000409087825 */ /* 0x000fd000078e0006 */
[----:B------:R-:W2:Y:S04]  /*0380*/  @!P0 LDG.E R18, desc[UR4][R8.64] ;  /* 0x0000000408128981 */ /* 0x000ea8000c1e1900 */
[----:B------:R-:W3:Y:S04]  /*0390*/  @P1 LDG.E R22, desc[UR4][R8.64+0x14] ;  /* 0x0000140408161981 */ /* 0x000ee8000c1e1900 */
[----:B------:R-:W4:Y:S04]  /*03a0*/  @!P0 LDG.E R20, desc[UR4][R8.64+0x10] ;  /* 0x0000100408148981 */ /* 0x000f28000c1e1900 */
[----:B------:R-:W4:Y:S04]  /*03b0*/  @P2 LDG.E R28, desc[UR4][R8.64+0x28] ;  /* 0x00002804081c2981 */ /* 0x000f28000c1e1900 */
[----:B------:R-:W4:Y:S04]  /*03c0*/  @P1 LDG.E R26, desc[UR4][R8.64+0x24] ;  /* 0x00002404081a1981 */ /* 0x000f28000c1e1900 */
[----:B------:R-:W4:Y:S04]  /*03d0*/  @P3 LDG.E R21, desc[UR4][R8.64+0x3c] ;  /* 0x00003c0408153981 */ /* 0x000f28000c1e1900 */
[----:B------:R-:W4:Y:S04]  /*03e0*/  @P2 LDG.E R19, desc[UR4][R8.64+0x38] ;  /* 0x0000380408132981 */ /* 0x000f28000c1e1900 */
[----:B------:R-:W4:Y:S04]  /*03f0*/  @P4 LDG.E R23, desc[UR4][R8.64+0x50] ;  /* 0x0000500408174981 */ /* 0x000f28000c1e1900 */
[----:B------:R-:W4:Y:S01]  /*0400*/  @P1 LDG.E R25, desc[UR4][R8.64+0x20] ;  /* 0x0000200408191981 */ /* 0x000f22000c1e1900 */
[----:B--2---:R-:W-:-:S03]  /*0410*/  @!P0 LOP3.LUT R13, R13, R18, RZ, 0x3c, !PT ;  /* 0x000000120d0d8212 */ /* 0x004fc600078e3cff */
[----:B------:R-:W2:Y:S01]  /*0420*/  @!P0 LDG.E R18, desc[UR4][R8.64+0x8] ;  /* 0x0000080408128981 */ /* 0x000ea2000c1e1900 */
[----:B---3--:R-:W-:-:S03]  /*0430*/  @P1 LOP3.LUT R13, R13, R22, RZ, 0x3c, !PT ;  /* 0x000000160d0d1212 */ /* 0x008fc600078e3cff */
[----:B------:R-:W3:Y:S01]  /*0440*/  @P3 LDG.E R22, desc[UR4][R8.64+0x4c] ;  /* 0x00004c0408163981 */ /* 0x000ee2000c1e1900 */
[----:B----4-:R-:W-:-:S03]  /*0450*/  @!P0 LOP3.LUT R3, R3, R20, RZ, 0x3c, !PT ;  /* 0x0000001403038212 */ /* 0x010fc600078e3cff */
[----:B------:R-:W4:Y:S01]  /*0460*/  @P1 LDG.E R20, desc[UR4][R8.64+0x1c] ;  /* 0x00001c0408141981 */ /* 0x000f22000c1e1900 */
[----:B------:R-:W-:Y:S02]  /*0470*/  @P2 LOP3.LUT R13, R13, R28, RZ, 0x3c, !PT ;  /* 0x0000001c0d0d2212 */ /* 0x000fe400078e3cff */
[----:B------:R-:W-:Y:S02]  /*0480*/  @P1 LOP3.LUT R3, R3, R26, RZ, 0x3c, !PT ;  /* 0x0000001a03031212 */ /* 0x000fe400078e3cff */
[----:B------:R-:W4:Y:S01]  /*0490*/  @P5 LDG.E R26, desc[UR4][R8.64+0x64] ;  /* 0x00006404081a5981 */ /* 0x000f22000c1e1900 */
[----:B------:R-:W-:-:S03]  /*04a0*/  @P3 LOP3.LUT R13, R13, R21, RZ, 0x3c, !PT ;  /* 0x000000150d0d3212 */ /* 0x000fc600078e3cff */
[----:B------:R-:W4:Y:S01]  /*04b0*/  @!P0 LDG.E R21, desc[UR4][R8.64+0xc] ;  /* 0x00000c0408158981 */ /* 0x000f22000c1e1900 */
[----:B------:R-:W-:-:S03]  /*04c0*/  @P2 LOP3.LUT R3, R3, R19, RZ, 0x3c, !PT ;  /* 0x0000001303032212 */ /* 0x000fc600078e3cff */
[----:B------:R-:W4:Y:S01]  /*04d0*/  @!P0 LDG.E R19, desc[UR4][R8.64+0x4] ;  /* 0x0000040408138981 */ /* 0x000f22000c1e1900 */
[----:B------:R-:W-:-:S03]  /*04e0*/  @P4 LOP3.LUT R13, R13, R23, RZ, 0x3c, !PT ;  /* 0x000000170d0d4212 */ /* 0x000fc600078e3cff */
[----:B------:R-:W4:Y:S01]  /*04f0*/  @P1 LDG.E R23, desc[UR4][R8.64+0x18] ;  /* 0x0000180408171981 */ /* 0x000f22000c1e1900 */
[----:B--2---:R-:W-:-:S03]  /*0500*/  @!P0 LOP3.LUT R5, R5, R18, RZ, 0x3c, !PT ;  /* 0x0000001205058212 */ /* 0x004fc600078e3cff */
[----:B------:R-:W2:Y:S01]  /*0510*/  @P2 LDG.E R18, desc[UR4][R8.64+0x30] ;  /* 0x0000300408122981 */ /* 0x000ea2000c1e1900 */
[----:B---3--:R-:W-:-:S03]  /*0520*/  @P3 LOP3.LUT R3, R3, R22, RZ, 0x3c, !PT ;  /* 0x0000001603033212 */ /* 0x008fc600078e3cff */
[----:B------:R-:W3:Y:S01]  /*0530*/  @P4 LDG.E R22, desc[UR4][R8.64+0x60] ;  /* 0x0000600408164981 */ /* 0x000ee2000c1e1900 */
[----:B----4-:R-:W-:-:S03]  /*0540*/  @P1 LOP3.LUT R5, R5, R20, RZ, 0x3c, !PT ;  /* 0x0000001405051212 */ /* 0x010fc600078e3cff */
[----:B------:R-:W4:Y:S01]  /*0550*/  @P3 LDG.E R20, desc[UR4][R8.64+0x44] ;  /* 0x0000440408143981 */ /* 0x000f22000c1e1900 */
[----:B------:R-:W-:-:S03]  /*0560*/  @P5 LOP3.LUT R13, R13, R26, RZ, 0x3c, !PT ;  /* 0x0000001a0d0d5212 */ /* 0x000fc600078e3cff */
[----:B------:R-:W4:Y:S01]  /*0570*/  @P6 LDG.E R26, desc[UR4][R8.64+0x78] ;  /* 0x00007804081a6981 */ /* 0x000f22000c1e1900 */
[----:B------:R-:W-:-:S03]  /*0580*/  @!P0 LOP3.LUT R2, R2, R21, RZ, 0x3c, !PT ;  /* 0x0000001502028212 */ /* 0x000fc600078e3cff */
[----:B------:R-:W4:Y:S01]  /*0590*/  @P2 LDG.E R21, desc[UR4][R8.64+0x34] ;  /* 0x0000340408152981 */ /* 0x000f22000c1e1900 */
[----:B------:R-:W-:-:S03]  /*05a0*/  @!P0 LOP3.LUT R4, R4, R19, RZ, 0x3c, !PT ;  /* 0x0000001304048212 */ /* 0x000fc600078e3cff */
[----:B------:R-:W4:Y:S01]  /*05b0*/  @P2 LDG.E R19, desc[UR4][R8.64+0x2c] ;  /* 0x00002c0408132981 */ /* 0x000f22000c1e1900 */
[----:B------:R-:W-:Y:S02]  /*05c0*/  @P1 LOP3.LUT R2, R2, R25, RZ, 0x3c, !PT ;  /* 0x0000001902021212 */ /* 0x000fe400078e3cff */
[----:B------:R-:W-:Y:S01]  /*05d0*/  @P1 LOP3.LUT R4, R4, R23, RZ, 0x3c, !PT ;  /* 0x0000001704041212 */ /* 0x000fe200078e3cff */
[----:B------:R-:W4:Y:S04]  /*05e0*/  @P3 LDG.E R25, desc[UR4][R8.64+0x48] ;  /* 0x0000480408193981 */ /* 0x000f28000c1e1900 */
[----:B------:R-:W4:Y:S01]  /*05f0*/  @P3 LDG.E R23, desc[UR4][R8.64+0x40] ;  /* 0x0000400408173981 */ /* 0x000f22000c1e1900 */
[----:B------:R-:W-:Y:S02]  /*0600*/  LOP3.LUT P0, RZ, R24, 0x80, RZ, 0xc0, !PT ;  /* 0x0000008018ff7812 */ /* 0x000fe4000780c0ff */
[----:B--2---:R-:W-:-:S02]  /*0610*/  @P2 LOP3.LUT R5, R5, R18, RZ, 0x3c, !PT ;  /* 0x0000001205052212 */ /* 0x004fc400078e3cff */
[----:B------:R-:W2:Y:S01]  /*0620*/  @P4 LDG.E R18, desc[UR4][R8.64+0x58] ;  /* 0x0000580408124981 */ /* 0x000ea2000c1e1900 */
[----:B---3--:R-:W-:-:S03]  /*0630*/  @P4 LOP3.LUT R3, R3, R22, RZ, 0x3c, !PT ;  /* 0x0000001603034212 */ /* 0x008fc600078e3cff */
[----:B------:R-:W3:Y:S01]  /*0640*/  @P5 LDG.E R22, desc[UR4][R8.64+0x74] ;  /* 0x0000740408165981 */ /* 0x000ee2000c1e1900 */
[----:B----4-:R-:W-:-:S03]  /*0650*/  @P3 LOP3.LUT R5, R5, R20, RZ, 0x3c, !PT ;  /* 0x0000001405053212 */ /* 0x010fc600078e3cff */
[----:B------:R-:W4:Y:S01]  /*0660*/  @P5 LDG.E R20, desc[UR4][R8.64+0x6c] ;  /* 0x00006c0408145981 */ /* 0x000f22000c1e1900 */
[----:B------:R-:W-:-:S03]  /*0670*/  @P6 LOP3.LUT R13, R13, R26, RZ, 0x3c, !PT ;  /* 0x0000001a0d0d6212 */ /* 0x000fc600078e3cff */
        /* <DEDUP_REMOVED lines=9> */
[----:B--2---:R-:W-:-:S03]  /*0710*/  @P4 LOP3.LUT R5, R5, R18, RZ, 0x3c, !PT ;  /* 0x0000001205054212 */ /* 0x004fc600078e3cff */
        /* <DEDUP_REMOVED lines=15> */
[----:B--2---:R-:W-:-:S04]  /*0810*/  @P6 LOP3.LUT R5, R5, R18, RZ, 0x3c, !PT ;  /* 0x0000001205056212 */ /* 0x004fc800078e3cff */
[----:B---3--:R-:W-:Y:S02]  /*0820*/  @P0 LOP3.LUT R5, R5, R22, RZ, 0x3c, !PT ;  /* 0x0000001605050212 */ /* 0x008fe400078e3cff */
[----:B----4-:R-:W-:-:S04]  /*0830*/  @P6 LOP3.LUT R3, R3, R20, RZ, 0x3c, !PT ;  /* 0x0000001403036212 */ /* 0x010fc800078e3cff */
[----:B------:R-:W-:Y:S02]  /*0840*/  @P0 LOP3.LUT R3, R3, R26, RZ, 0x3c, !PT ;  /* 0x0000001a03030212 */ /* 0x000fe400078e3cff */
[----:B------:R-:W-:Y:S02]  /*0850*/  @P6 LOP3.LUT R2, R2, R21, RZ, 0x3c, !PT ;  /* 0x0000001502026212 */ /* 0x000fe400078e3cff */
[----:B------:R-:W-:Y:S02]  /*0860*/  @P6 LOP3.LUT R4, R4, R19, RZ, 0x3c, !PT ;  /* 0x0000001304046212 */ /* 0x000fe400078e3cff */
[----:B------:R-:W-:Y:S02]  /*0870*/  @P0 LOP3.LUT R2, R2, R25, RZ, 0x3c, !PT ;  /* 0x0000001902020212 */ /* 0x000fe400078e3cff */
[----:B------:R-:W-:Y:S02]  /*0880*/  @P0 LOP3.LUT R4, R4, R23, RZ, 0x3c, !PT ;  /* 0x0000001704040212 */ /* 0x000fe400078e3cff */
[----:B------:R-:W-:-:S13]  /*0890*/  R2P PR, R24.B1, 0x7f ;  /* 0x0000007f18007804 */ /* 0x000fda0000001000 */
[----:B------:R-:W2:Y:S04]  /*08a0*/  @P0 LDG.E R18, desc[UR4][R8.64+0xa0] ;  /* 0x0000a00408120981 */ /* 0x000ea8000c1e1900 */
[----:B------:R-:W3:Y:S04]  /*08b0*/  @P1 LDG.E R20, desc[UR4][R8.64+0xb4] ;  /* 0x0000b40408141981 */ /* 0x000ee8000c1e1900 */
[----:B------:R-:W4:Y:S04]  /*08c0*/  @P2 LDG.E R26, desc[UR4][R8.64+0xc8] ;  /* 0x0000c804081a2981 */ /* 0x000f28000c1e1900 */
[----:B------:R-:W4:Y:S04]  /*08d0*/  @P3 LDG.E R28, desc[UR4][R8.64+0xdc] ;  /* 0x0000dc04081c3981 */ /* 0x000f28000c1e1900 */
[----:B------:R-:W4:Y:S04]  /*08e0*/  @P0 LDG.E R19, desc[UR4][R8.64+0xa4] ;  /* 0x0000a40408130981 */ /* 0x000f28000c1e1900 */
[----:B------:R-:W4:Y:S04]  /*08f0*/  @P0 LDG.E R22, desc[UR4][R8.64+0xb0] ;  /* 0x0000b00408160981 */ /* 0x000f28000c1e1900 */
[----:B------:R-:W4:Y:S04]  /*0900*/  @P4 LDG.E R25, desc[UR4][R8.64+0xf0] ;  /* 0x0000f00408194981 */ /* 0x000f28000c1e1900 */
[----:B------:R-:W4:Y:S04]  /*0910*/  @P0 LDG.E R21, desc[UR4][R8.64+0xac] ;  /* 0x0000ac0408150981 */ /* 0x000f28000c1e1900 */
[----:B------:R-:W4:Y:S01]  /*0920*/  @P1 LDG.E R23, desc[UR4][R8.64+0xb8] ;  /* 0x0000b80408171981 */ /* 0x000f22000c1e1900 */
[----:B--2---:R-:W-:-:S03]  /*0930*/  @P0 LOP3.LUT R13, R13, R18, RZ, 0x3c, !PT ;  /* 0x000000120d0d0212 */ /* 0x004fc600078e3cff */
[----:B------:R-:W2:Y:S01]  /*0940*/  @P1 LDG.E R18, desc[UR4][R8.64+0xbc] ;  /* 0x0000bc0408121981 */ /* 0x000ea2000c1e1900 */
[----:B---3--:R-:W-:-:S03]  /*0950*/  @P1 LOP3.LUT R13, R13, R20, RZ, 0x3c, !PT ;  /* 0x000000140d0d1212 */ /* 0x008fc600078e3cff */
[----:B------:R-:W3:Y:S01]  /*0960*/  @P0 LDG.E R20, desc[UR4][R8.64+0xa8] ;  /* 0x0000a80408140981 */ /* 0x000ee2000c1e1900 */
[----:B----4-:R-:W-:-:S03]  /*0970*/  @P2 LOP3.LUT R13, R13, R26, RZ, 0x3c, !PT ;  /* 0x0000001a0d0d2212 */ /* 0x010fc600078e3cff */
[----:B------:R-:W4:Y:S01]  /*0980*/  @P5 LDG.E R26, desc[UR4][R8.64+0x104] ;  /* 0x00010404081a5981 */ /* 0x000f22000c1e1900 */
[----:B------:R-:W-:Y:S02]  /*0990*/  @P3 LOP3.LUT R13, R13, R28, RZ, 0x3c, !PT ;  /* 0x0000001c0d0d3212 */ /* 0x000fe400078e3cff */
[----:B------:R-:W-:Y:S02]  /*09a0*/  @P0 LOP3.LUT R4, R4, R19, RZ, 0x3c, !PT ;  /* 0x0000001304040212 */ /* 0x000fe400078e3cff */
        /* <DEDUP_REMOVED lines=9> */
[----:B---3--:R-:W-:-:S03]  /*0a40*/  @P0 LOP3.LUT R5, R5, R20, RZ, 0x3c, !PT ;  /* 0x0000001405050212 */ /* 0x008fc600078e3cff */
[----:B------:R-:W3:Y:S01]  /*0a50*/  @P1 LDG.E R20, desc[UR4][R8.64+0xc4] ;  /* 0x0000c40408141981 */ /* 0x000ee2000c1e1900 */
[----:B--2---:R-:W-:-:S03]  /*0a60*/  @P1 LOP3.LUT R5, R5, R18, RZ, 0x3c, !PT ;  /* 0x0000001205051212 */ /* 0x004fc600078e3cff */
[----:B------:R-:W2:Y:S01]  /*0a70*/  @P3 LDG.E R18, desc[UR4][R8.64+0xe4] ;  /* 0x0000e40408123981 */ /* 0x000ea2000c1e1900 */
[----:B------:R-:W-:Y:S02]  /*0a80*/  LOP3.LUT P0, RZ, R24, 0x8000, RZ, 0xc0, !PT ;  /* 0x0000800018ff7812 */ /* 0x000fe4000780c0ff */
[----:B----4-:R-:W-:Y:S01]  /*0a90*/  @P5 LOP3.LUT R13, R13, R26, RZ, 0x3c, !PT ;  /* 0x0000001a0d0d5212 */ /* 0x010fe200078e3cff */
[----:B------:R-:W4:Y:S04]  /*0aa0*/  @P2 LDG.E R24, desc[UR4][R8.64+0xd8] ;  /* 0x0000d80408182981 */ /* 0x000f28000c1e1900 */
[----:B------:R-:W4:Y:S01]  /*0ab0*/  @P6 LDG.E R26, desc[UR4][R8.64+0x118] ;  /* 0x00011804081a6981 */ /* 0x000f22000c1e1900 */
[----:B------:R-:W-:Y:S02]  /*0ac0*/  @P1 LOP3.LUT R2, R2, R19, RZ, 0x3c, !PT ;  /* 0x0000001302021212 */ /* 0x000fe400078e3cff */
[----:B------:R-:W-:Y:S01]  /*0ad0*/  @P2 LOP3.LUT R5, R5, R22, RZ, 0x3c, !PT ;  /* 0x0000001605052212 */ /* 0x000fe200078e3cff */
[----:B------:R-:W4:Y:S04]  /*0ae0*/  @P3 LDG.E R19, desc[UR4][R8.64+0xe8] ;  /* 0x0000e80408133981 */ /* 0x000f28000c1e1900 */
[----:B------:R-:W4:Y:S01]  /*0af0*/  @P4 LDG.E R22, desc[UR4][R8.64+0xf8] ;  /* 0x0000f80408164981 */ /* 0x000f22000c1e1900 */
[----:B------:R-:W-:-:S03]  /*0b00*/  @P2 LOP3.LUT R4, R4, R21, RZ, 0x3c, !PT ;  /* 0x0000001504042212 */ /* 0x000fc600078e3cff */
[----:B------:R-:W4:Y:S01]  /*0b10*/  @P4 LDG.E R21, desc[UR4][R8.64+0xf4] ;  /* 0x0000f40408154981 */ /* 0x000f22000c1e1900 */
[----:B------:R-:W-:-:S03]  /*0b20*/  @P2 LOP3.LUT R2, R2, R23, RZ, 0x3c, !PT ;  /* 0x0000001702022212 */ /* 0x000fc600078e3cff */
[----:B------:R-:W4:Y:S01]  /*0b30*/  @P4 LDG.E R23, desc[UR4][R8.64+0xfc] ;  /* 0x0000fc0408174981 */ /* 0x000f22000c1e1900 */
[----:B------:R-:W-:-:S03]  /*0b40*/  @P3 LOP3.LUT R4, R4, R25, RZ, 0x3c, !PT ;  /* 0x0000001904043212 */ /* 0x000fc600078e3cff */
[----:B------:R-:W4:Y:S04]  /*0b50*/  @P5 LDG.E R25, desc[UR4][R8.64+0x108] ;  /* 0x0001080408195981 */ /* 0x000f28000c1e1900 */
[----:B------:R-:W4:Y:S01]  /*0b60*/  @P0 LDG.E R27, desc[UR4][R8.64+0x138] ;  /* 0x00013804081b0981 */ /* 0x000f22000c1e1900 */
[----:B---3--:R-:W-:-:S03]  /*0b70*/  @P1 LOP3.LUT R3, R3, R20, RZ, 0x3c, !PT ;  /* 0x0000001403031212 */ /* 0x008fc600078e3cff */
[----:B------:R-:W3:Y:S01]  /*0b80*/  @P3 LDG.E R20, desc[UR4][R8.64+0xec] ;  /* 0x0000ec0408143981 */ /* 0x000ee2000c1e1900 */
[----:B--2---:R-:W-:-:S03]  /*0b90*/  @P3 LOP3.LUT R5, R5, R18, RZ, 0x3c, !PT ;  /* 0x0000001205053212 */ /* 0x004fc600078e3cff */
[----:B------:R-:W2:Y:S01]  /*0ba0*/  @P5 LDG.E R18, desc[UR4][R8.64+0x10c] ;  /* 0x00010c0408125981 */ /* 0x000ea2000c1e1900 */
        /* <DEDUP_REMOVED lines=22> */
[----:B------:R-:W-:-:S05]  /*0d10*/  VIADD R17, R17, 0x10 ;  /* 0x0000001011117836 */ /* 0x000fca0000000000 */
[----:B------:R-:W-:Y:S02]  /*0d20*/  ISETP.NE.AND P1, PT, R17, 0x20, PT ;  /* 0x000000201100780c */ /* 0x000fe40003f25270 */
[----:B------:R-:W-:Y:S02]  /*0d30*/  @P5 LOP3.LUT R2, R2, R19, RZ, 0x3c, !PT ;  /* 0x0000001302025212 */ /* 0x000fe400078e3cff */
[----:B------:R-:W-:Y:S02]  /*0d40*/  @P6 LOP3.LUT R4, R4, R21, RZ, 0x3c, !PT ;  /* 0x0000001504046212 */ /* 0x000fe400078e3cff */
[----:B------:R-:W-:Y:S02]  /*0d50*/  @P6 LOP3.LUT R5, R5, R22, RZ, 0x3c, !PT ;  /* 0x0000001605056212 */ /* 0x000fe400078e3cff */
[----:B------:R-:W-:Y:S02]  /*0d60*/  @P6 LOP3.LUT R2, R2, R23, RZ, 0x3c, !PT ;  /* 0x0000001702026212 */ /* 0x000fe400078e3cff */
[----:B------:R-:W-:-:S02]  /*0d70*/  @P0 LOP3.LUT R4, R4, R25, RZ, 0x3c, !PT ;  /* 0x0000001904040212 */ /* 0x000fc400078e3cff */
[----:B------:R-:W-:Y:S02]  /*0d80*/  @P0 LOP3.LUT R2, R2, R27, RZ, 0x3c, !PT ;  /* 0x0000001b02020212 */ /* 0x000fe400078e3cff */
[----:B---3--:R-:W-:-:S04]  /*0d90*/  @P5 LOP3.LUT R3, R3, R20, RZ, 0x3c, !PT ;  /* 0x0000001403035212 */ /* 0x008fc800078e3cff */
[----:B--2---:R-:W-:Y:S02]  /*0da0*/  @P6 LOP3.LUT R3, R3, R18, RZ, 0x3c, !PT ;  /* 0x0000001203036212 */ /* 0x004fe400078e3cff */
[----:B----4-:R-:W-:Y:S02]  /*0db0*/  @P0 LOP3.LUT R5, R5, R24, RZ, 0x3c, !PT ;  /* 0x0000001805050212 */ /* 0x010fe400078e3cff */
[----:B------:R-:W-:Y:S01]  /*0dc0*/  @P0 LOP3.LUT R3, R3, R26, RZ, 0x3c, !PT ;  /* 0x0000001a03030212 */ /* 0x000fe200078e3cff */
[----:B------:R-:W-:Y:S06]  /*0dd0*/  @P1 BRA `(.L_x_34) ;  /* 0xfffffff400481947 */ /* 0x000fec000383ffff */
[----:B------:R-:W-:-:S05]  /*0de0*/  VIADD R15, R15, 0x1 ;  /* 0x000000010f0f7836 */ /* 0x000fca0000000000 */
[----:B------:R-:W-:-:S13]  /*0df0*/  ISETP.NE.AND P0, PT, R15, 0x5, PT ;  /* 0x000000050f00780c */ /* 0x000fda0003f05270 */
[----:B------:R-:W-:Y:S05]  /*0e00*/  @P0 BRA `(.L_x_35) ;  /* 0xfffffff400180947 */ /* 0x000fea000383ffff */
[----:B------:R-:W0:Y:S01]  /*0e10*/  S2R R15, SR_TID.Y ;  /* 0x00000000000f7919 */ /* 0x000e220000002200 */
[----:B------:R-:W1:Y:S01]  /*0e20*/  LDC.64 R8, c[0x0][0x380] ;  /* 0x0000e000ff087b82 */ /* 0x000e620000000a00 */
[----:B------:R-:W0:Y:S01]  /*0e30*/  LDCU UR6, c[0x0][0x388] ;  /* 0x00007100ff0677ac */ /* 0x000e220008000800 */
[----:B------:R-:W-:Y:S02]  /*0e40*/  VIADD R12, R12, 0x1 ;  /* 0x000000010c0c7836 */ /* 0x000fe40000000000 */
[----:B0-----:R-:W-:-:S04]  /*0e50*/  IMAD R15, R15, UR6, R14 ;  /* 0x000000060f0f7c24 */ /* 0x001fc8000f8e020e */
[----:B-1----:R-:W-:Y:S01]  /*0e60*/  IMAD.WIDE R8, R15, 0x30, R8 ;  /* 0x000000300f087825 */ /* 0x002fe200078e0208 */
[----:B------:R-:W-:-:S04]  /*0e70*/  LOP3.LUT R15, R11, 0x3, RZ, 0xc0, !PT ;  /* 0x000000030b0f7812 */ /* 0x000fc800078ec0ff */
[----:B------:R0:W-:Y:S01]  /*0e80*/  STG.E.64 desc[UR4][R8.64+0x8], R4 ;  /* 0x0000080408007986 */ /* 0x0001e2000c101b04 */
[----:B------:R-:W-:-:S03]  /*0e90*/  ISETP.GE.U32.AND P0, PT, R12, R15, PT ;  /* 0x0000000f0c00720c */ /* 0x000fc60003f06070 */
[----:B------:R0:W-:Y:S04]  /*0ea0*/  STG.E.64 desc[UR4][R8.64+0x10], R2 ;  /* 0x0000100208007986 */ /* 0x0001e8000c101b04 */
[----:B------:R0:W-:Y:S06]  /*0eb0*/  STG.E desc[UR4][R8.64+0x4], R13 ;  /* 0x0000040d08007986 */ /* 0x0001ec000c101904 */
[----:B------:R-:W-:Y:S05]  /*0ec0*/  @!P0 BRA `(.L_x_36) ;  /* 0xfffffff000d88947 */ /* 0x000fea000383ffff */
.L_x_33:
[----:B------:R-:W-:Y:S05]  /*0ed0*/  BSYNC.RECONVERGENT B1 ;  /* 0x0000000000017941 */ /* 0x000fea0003800200 */
.L_x_32:
[C---:B------:R-:W-:Y:S01]  /*0ee0*/  ISETP.GT.U32.AND P0, PT, R11.reuse, 0x3, PT ;  /* 0x000000030b00780c */ /* 0x040fe20003f04070 */
[----:B------:R-:W-:Y:S01]  /*0ef0*/  VIADD R10, R10, 0x1 ;  /* 0x000000010a0a7836 */ /* 0x000fe20000000000 */
[--C-:B------:R-:W-:Y:S02]  /*0f00*/  SHF.R.U64 R11, R11, 0x2, R0.reuse ;  /* 0x000000020b0b7819 */ /* 0x100fe40000001200 */
[----:B------:R-:W-:Y:S02]  /*0f10*/  ISETP.GT.U32.AND.EX P0, PT, R0, RZ, PT, P0 ;  /* 0x000000ff0000720c */ /* 0x000fe40003f04100 */
[----:B------:R-:W-:-:S11]  /*0f20*/  SHF.R.U32.HI R0, RZ, 0x2, R0 ;  /* 0x00000002ff007819 */ /* 0x000fd60000011600 */
[----:B------:R-:W-:Y:S05]  /*0f30*/  @P0 BRA `(.L_x_37) ;  /* 0xfffffff0009c0947 */ /* 0x000fea000383ffff */
.L_x_31:
[----:B------:R-:W-:Y:S05]  /*0f40*/  BSYNC.RECONVERGENT B0 ;  /* 0x0000000000007941 */ /* 0x000fea0003800200 */
.L_x_30:
[----:B------:R-:W1:Y:S01]  /*0f50*/  S2R R0, SR_TID.X ;  /* 0x0000000000007919 */ /* 0x000e620000002100 */
[----:B0-----:R-:W0:Y:S01]  /*0f60*/  LDC.64 R2, c[0x0][0x380] ;  /* 0x0000e000ff027b82 */ /* 0x001e220000000a00 */
[----:B------:R-:W1:Y:S01]  /*0f70*/  LDCU UR6, c[0x0][0x388] ;  /* 0x00007100ff0677ac */ /* 0x000e620008000800 */
[----:B------:R-:W1:Y:S02]  /*0f80*/  S2R R5, SR_TID.Y ;  /* 0x0000000000057919 */ /* 0x000e640000002200 */
[----:B-1----:R-:W-:-:S04]  /*0f90*/  IMAD R5, R5, UR6, R0 ;  /* 0x0000000605057c24 */ /* 0x002fc8000f8e0200 */
[----:B0-----:R-:W-:-:S05]  /*0fa0*/  IMAD.WIDE R2, R5, 0x30, R2 ;  /* 0x0000003005027825 */ /* 0x001fca00078e0202 */
[----:B------:R-:W-:Y:S04]  /*0fb0*/  STG.E.64 desc[UR4][R2.64+0x18], RZ ;  /* 0x000018ff02007986 */ /* 0x000fe8000c101b04 */
[----:B------:R-:W-:Y:S04]  /*0fc0*/  STG.E desc[UR4][R2.64+0x20], RZ ;  /* 0x000020ff02007986 */ /* 0x000fe8000c101904 */
[----:B------:R-:W-:Y:S01]  /*0fd0*/  STG.E.64 desc[UR4][R2.64+0x28], RZ ;  /* 0x000028ff02007986 */ /* 0x000fe2000c101b04 */
[----:B------:R-:W-:Y:S05]  /*0fe0*/  EXIT ;  /* 0x000000000000794d */ /* 0x000fea0003800000 */
.L_x_38:
        /* <DEDUP_REMOVED lines=9> */
.L_x_44:


//--------------------- .nv.global.init           --------------------------
	.section	.nv.global.init,"aw",@progbits
	.align	4
.nv.global.init:
	.type		mrg32k3aM1SubSeq,@object
	.size		mrg32k3aM1SubSeq,(mrg32k3aM2SubSeq - mrg32k3aM1SubSeq)
mrg32k3aM1SubSeq:
        /*0000*/ 	.byte	0x0b, 0xcc, 0xee, 0x04, 0x73, 0x29, 0x8b, 0x6f, 0xf6, 0x53, 0x03, 0xf6, 0x23, 0xf6, 0xea, 0xda
        /* <DEDUP_REMOVED lines=125> */
	.type		mrg32k3aM2SubSeq,@object
	.size		mrg32k3aM2SubSeq,(mrg32k3aM1 - mrg32k3aM2SubSeq)
mrg32k3aM2SubSeq:
        /* <DEDUP_REMOVED lines=126> */
	.type		mrg32k3aM1,@object
	.size		mrg32k3aM1,(mrg32k3aM1Seq - mrg32k3aM1)
mrg32k3aM1:
        /* <DEDUP_REMOVED lines=144> */
	.type		mrg32k3aM1Seq,@object
	.size		mrg32k3aM1Seq,(mrg32k3aM2 - mrg32k3aM1Seq)
mrg32k3aM1Seq:
        /* <DEDUP_REMOVED lines=144> */
	.type		mrg32k3aM2,@object
	.size		mrg32k3aM2,(mrg32k3aM2Seq - mrg32k3aM2)
mrg32k3aM2:
        /* <DEDUP_REMOVED lines=144> */
	.type		mrg32k3aM2Seq,@object
	.size		mrg32k3aM2Seq,(precalc_xorwow_matrix - mrg32k3aM2Seq)
mrg32k3aM2Seq:
        /* <DEDUP_REMOVED lines=144> */
	.type		precalc_xorwow_matrix,@object
	.size		precalc_xorwow_matrix,(precalc_xorwow_offset_matrix - precalc_xorwow_matrix)
precalc_xorwow_matrix:
        /* <DEDUP_REMOVED lines=6400> */
	.type		precalc_xorwow_offset_matrix,@object
	.size		precalc_xorwow_offset_matrix,(.L_1 - precalc_xorwow_offset_matrix)
precalc_xorwow_offset_matrix:
        /* <DEDUP_REMOVED lines=6400> */
.L_1:


//--------------------- .nv.shared.reserved.0     --------------------------
	.section	.nv.shared.reserved.0,"aw",@nobits
	.weak		__nv_reservedSMEM_offset_0_alias
	.size		__nv_reservedSMEM_offset_0_alias, 0, 64
	.other		__nv_reservedSMEM_offset_0_alias,@"STO_CUDA_RESERVED_SHARED STV_DEFAULT"
__nv_reservedSMEM_offset_0_alias:
	.zero		0
	.zero		64


//--------------------- .nv.constant0._Z26calculate_spin_hamiltonianPiiS_ --------------------------
	.section	.nv.constant0._Z26calculate_spin_hamiltonianPiiS_,"a",@progbits
	.sectionflags	@""
	.align	4
.nv.constant0._Z26calculate_spin_hamiltonianPiiS_:
	.zero		920


//--------------------- .nv.constant0._Z22update_spin_checkboardPiPfifib --------------------------
	.section	.nv.constant0._Z22update_spin_checkboardPiPfifib,"a",@progbits
	.sectionflags	@""
	.align	4
.nv.constant0._Z22update_spin_checkboardPiPfifib:
	.zero		925


//--------------------- .nv.constant0._Z11update_spinPii --------------------------
	.section	.nv.constant0._Z11update_spinPii,"a",@progbits
	.sectionflags	@""
	.align	4
.nv.constant0._Z11update_spinPii:
	.zero		908


//--------------------- .nv.constant0._Z16generate_randomsP17curandStateXORWOWiPf --------------------------
	.section	.nv.constant0._Z16generate_randomsP17curandStateXORWOWiPf,"a",@progbits
	.sectionflags	@""
	.align	4
.nv.constant0._Z16generate_randomsP17curandStateXORWOWiPf:
	.zero		920


//--------------------- .nv.constant0._Z12setup_kernelP17curandStateXORWOWiy --------------------------
	.section	.nv.constant0._Z12setup_kernelP17curandStateXORWOWiy,"a",@progbits
	.sectionflags	@""
	.align	4
.nv.constant0._Z12setup_kernelP17curandStateXORWOWiy:
	.zero		920


//--------------------- SYMBOLS --------------------------

	.type		.nv.reservedSmem.offset0,@object
	.size		.nv.reservedSmem.offset0,0x4
